//
// Generated by NVIDIA NVVM Compiler
//
// Compiler Build ID: CL-36424714
// Cuda compilation tools, release 13.0, V13.0.88
// Based on NVVM 20.0.0
//

.version 9.0
.target sm_100
.address_size 64

	// .globl	_Z23computeLogRatioVariancePfS_ii

.visible .entry _Z23computeLogRatioVariancePfS_ii(
	.param .u64 .ptr .align 1 _Z23computeLogRatioVariancePfS_ii_param_0,
	.param .u64 .ptr .align 1 _Z23computeLogRatioVariancePfS_ii_param_1,
	.param .u32 _Z23computeLogRatioVariancePfS_ii_param_2,
	.param .u32 _Z23computeLogRatioVariancePfS_ii_param_3
)
{
	.reg .pred 	%p<46>;
	.reg .b32 	%r<106>;
	.reg .b32 	%f<330>;
	.reg .b64 	%rd<27>;

	ld.param.u64 	%rd7, [_Z23computeLogRatioVariancePfS_ii_param_0];
	ld.param.u64 	%rd6, [_Z23computeLogRatioVariancePfS_ii_param_1];
	ld.param.u32 	%r28, [_Z23computeLogRatioVariancePfS_ii_param_2];
	ld.param.u32 	%r29, [_Z23computeLogRatioVariancePfS_ii_param_3];
	cvta.to.global.u64 	%rd1, %rd7;
	mov.u32 	%r30, %ctaid.x;
	mov.u32 	%r31, %ntid.x;
	mov.u32 	%r32, %tid.x;
	mad.lo.s32 	%r33, %r30, %r31, %r32;
	mov.u32 	%r34, %ctaid.y;
	mov.u32 	%r35, %ntid.y;
	mov.u32 	%r36, %tid.y;
	mad.lo.s32 	%r37, %r34, %r35, %r36;
	setp.ge.s32 	%p1, %r33, %r29;
	setp.ge.s32 	%p2, %r37, %r33;
	or.pred  	%p3, %p1, %p2;
	@%p3 bra 	$L__BB0_14;
	setp.lt.s32 	%p4, %r28, 4;
	mov.b32 	%r104, 0;
	mov.f32 	%f328, 0f00000000;
	mov.f32 	%f329, %f328;
	@%p4 bra 	$L__BB0_4;
	mul.lo.s32 	%r98, %r28, %r33;
	mul.lo.s32 	%r40, %r28, %r37;
	mul.wide.u32 	%rd8, %r40, 4;
	add.s64 	%rd26, %rd1, %rd8;
	add.s32 	%r4, %r28, -4;
	mov.f32 	%f329, 0f00000000;
	mov.b32 	%r104, 0;
	mov.f32 	%f328, %f329;
$L__BB0_3:
	mul.wide.s32 	%rd9, %r98, 4;
	add.s64 	%rd10, %rd1, %rd9;
	ld.global.v4.f32 	{%f27, %f28, %f29, %f30}, [%rd10];
	ld.global.v4.f32 	{%f31, %f32, %f33, %f34}, [%rd26];
	div.rn.f32 	%f35, %f27, %f31;
	div.rn.f32 	%f36, %f28, %f32;
	div.rn.f32 	%f37, %f29, %f33;
	div.rn.f32 	%f38, %f30, %f34;
	setp.lt.f32 	%p5, %f35, 0f00800000;
	mul.f32 	%f39, %f35, 0f4B000000;
	selp.f32 	%f40, %f39, %f35, %p5;
	selp.f32 	%f41, 0fC1B80000, 0f00000000, %p5;
	mov.b32 	%r41, %f40;
	add.s32 	%r42, %r41, -1059760811;
	and.b32  	%r43, %r42, -8388608;
	sub.s32 	%r44, %r41, %r43;
	mov.b32 	%f42, %r44;
	cvt.rn.f32.s32 	%f43, %r43;
	fma.rn.f32 	%f44, %f43, 0f34000000, %f41;
	add.f32 	%f45, %f42, 0fBF800000;
	fma.rn.f32 	%f46, %f45, 0fBE055027, 0f3E1039F6;
	fma.rn.f32 	%f47, %f46, %f45, 0fBDF8CDCC;
	fma.rn.f32 	%f48, %f47, %f45, 0f3E0F2955;
	fma.rn.f32 	%f49, %f48, %f45, 0fBE2AD8B9;
	fma.rn.f32 	%f50, %f49, %f45, 0f3E4CED0B;
	fma.rn.f32 	%f51, %f50, %f45, 0fBE7FFF22;
	fma.rn.f32 	%f52, %f51, %f45, 0f3EAAAA78;
	fma.rn.f32 	%f53, %f52, %f45, 0fBF000000;
	mul.f32 	%f54, %f45, %f53;
	fma.rn.f32 	%f55, %f54, %f45, %f45;
	fma.rn.f32 	%f56, %f44, 0f3F317218, %f55;
	setp.gt.u32 	%p6, %r41, 2139095039;
	fma.rn.f32 	%f57, %f40, 0f7F800000, 0f7F800000;
	selp.f32 	%f58, %f57, %f56, %p6;
	setp.eq.f32 	%p7, %f40, 0f00000000;
	selp.f32 	%f59, 0fFF800000, %f58, %p7;
	add.f32 	%f60, %f328, %f59;
	fma.rn.f32 	%f61, %f59, %f59, %f329;
	setp.lt.f32 	%p8, %f36, 0f00800000;
	mul.f32 	%f62, %f36, 0f4B000000;
	selp.f32 	%f63, %f62, %f36, %p8;
	selp.f32 	%f64, 0fC1B80000, 0f00000000, %p8;
	mov.b32 	%r45, %f63;
	add.s32 	%r46, %r45, -1059760811;
	and.b32  	%r47, %r46, -8388608;
	sub.s32 	%r48, %r45, %r47;
	mov.b32 	%f65, %r48;
	cvt.rn.f32.s32 	%f66, %r47;
	fma.rn.f32 	%f67, %f66, 0f34000000, %f64;
	add.f32 	%f68, %f65, 0fBF800000;
	fma.rn.f32 	%f69, %f68, 0fBE055027, 0f3E1039F6;
	fma.rn.f32 	%f70, %f69, %f68, 0fBDF8CDCC;
	fma.rn.f32 	%f71, %f70, %f68, 0f3E0F2955;
	fma.rn.f32 	%f72, %f71, %f68, 0fBE2AD8B9;
	fma.rn.f32 	%f73, %f72, %f68, 0f3E4CED0B;
	fma.rn.f32 	%f74, %f73, %f68, 0fBE7FFF22;
	fma.rn.f32 	%f75, %f74, %f68, 0f3EAAAA78;
	fma.rn.f32 	%f76, %f75, %f68, 0fBF000000;
	mul.f32 	%f77, %f68, %f76;
	fma.rn.f32 	%f78, %f77, %f68, %f68;
	fma.rn.f32 	%f79, %f67, 0f3F317218, %f78;
	setp.gt.u32 	%p9, %r45, 2139095039;
	fma.rn.f32 	%f80, %f63, 0f7F800000, 0f7F800000;
	selp.f32 	%f81, %f80, %f79, %p9;
	setp.eq.f32 	%p10, %f63, 0f00000000;
	selp.f32 	%f82, 0fFF800000, %f81, %p10;
	add.f32 	%f83, %f60, %f82;
	fma.rn.f32 	%f84, %f82, %f82, %f61;
	setp.lt.f32 	%p11, %f37, 0f00800000;
	mul.f32 	%f85, %f37, 0f4B000000;
	selp.f32 	%f86, %f85, %f37, %p11;
	selp.f32 	%f87, 0fC1B80000, 0f00000000, %p11;
	mov.b32 	%r49, %f86;
	add.s32 	%r50, %r49, -1059760811;
	and.b32  	%r51, %r50, -8388608;
	sub.s32 	%r52, %r49, %r51;
	mov.b32 	%f88, %r52;
	cvt.rn.f32.s32 	%f89, %r51;
	fma.rn.f32 	%f90, %f89, 0f34000000, %f87;
	add.f32 	%f91, %f88, 0fBF800000;
	fma.rn.f32 	%f92, %f91, 0fBE055027, 0f3E1039F6;
	fma.rn.f32 	%f93, %f92, %f91, 0fBDF8CDCC;
	fma.rn.f32 	%f94, %f93, %f91, 0f3E0F2955;
	fma.rn.f32 	%f95, %f94, %f91, 0fBE2AD8B9;
	fma.rn.f32 	%f96, %f95, %f91, 0f3E4CED0B;
	fma.rn.f32 	%f97, %f96, %f91, 0fBE7FFF22;
	fma.rn.f32 	%f98, %f97, %f91, 0f3EAAAA78;
	fma.rn.f32 	%f99, %f98, %f91, 0fBF000000;
	mul.f32 	%f100, %f91, %f99;
	fma.rn.f32 	%f101, %f100, %f91, %f91;
	fma.rn.f32 	%f102, %f90, 0f3F317218, %f101;
	setp.gt.u32 	%p12, %r49, 2139095039;
	fma.rn.f32 	%f103, %f86, 0f7F800000, 0f7F800000;
	selp.f32 	%f104, %f103, %f102, %p12;
	setp.eq.f32 	%p13, %f86, 0f00000000;
	selp.f32 	%f105, 0fFF800000, %f104, %p13;
	add.f32 	%f106, %f83, %f105;
	fma.rn.f32 	%f107, %f105, %f105, %f84;
	setp.lt.f32 	%p14, %f38, 0f00800000;
	mul.f32 	%f108, %f38, 0f4B000000;
	selp.f32 	%f109, %f108, %f38, %p14;
	selp.f32 	%f110, 0fC1B80000, 0f00000000, %p14;
	mov.b32 	%r53, %f109;
	add.s32 	%r54, %r53, -1059760811;
	and.b32  	%r55, %r54, -8388608;
	sub.s32 	%r56, %r53, %r55;
	mov.b32 	%f111, %r56;
	cvt.rn.f32.s32 	%f112, %r55;
	fma.rn.f32 	%f113, %f112, 0f34000000, %f110;
	add.f32 	%f114, %f111, 0fBF800000;
	fma.rn.f32 	%f115, %f114, 0fBE055027, 0f3E1039F6;
	fma.rn.f32 	%f116, %f115, %f114, 0fBDF8CDCC;
	fma.rn.f32 	%f117, %f116, %f114, 0f3E0F2955;
	fma.rn.f32 	%f118, %f117, %f114, 0fBE2AD8B9;
	fma.rn.f32 	%f119, %f118, %f114, 0f3E4CED0B;
	fma.rn.f32 	%f120, %f119, %f114, 0fBE7FFF22;
	fma.rn.f32 	%f121, %f120, %f114, 0f3EAAAA78;
	fma.rn.f32 	%f122, %f121, %f114, 0fBF000000;
	mul.f32 	%f123, %f114, %f122;
	fma.rn.f32 	%f124, %f123, %f114, %f114;
	fma.rn.f32 	%f125, %f113, 0f3F317218, %f124;
	setp.gt.u32 	%p15, %r53, 2139095039;
	fma.rn.f32 	%f126, %f109, 0f7F800000, 0f7F800000;
	selp.f32 	%f127, %f126, %f125, %p15;
	setp.eq.f32 	%p16, %f109, 0f00000000;
	selp.f32 	%f128, 0fFF800000, %f127, %p16;
	add.f32 	%f328, %f106, %f128;
	fma.rn.f32 	%f329, %f128, %f128, %f107;
	add.s32 	%r104, %r104, 4;
	add.s64 	%rd26, %rd26, 16;
	add.s32 	%r98, %r98, 4;
	setp.gt.s32 	%p17, %r104, %r4;
	@%p17 bra 	$L__BB0_4;
	bra.uni 	$L__BB0_3;
$L__BB0_4:
	setp.ge.s32 	%p18, %r104, %r28;
	@%p18 bra 	$L__BB0_13;
	mul.lo.s32 	%r6, %r28, %r33;
	mul.lo.s32 	%r7, %r28, %r37;
	sub.s32 	%r8, %r28, %r104;
	and.b32  	%r9, %r8, 3;
	sub.s32 	%r57, %r104, %r28;
	setp.gt.u32 	%p19, %r57, -4;
	@%p19 bra 	$L__BB0_8;
	and.b32  	%r58, %r8, -4;
	neg.s32 	%r102, %r58;
	add.s64 	%rd3, %rd1, 8;
	add.s32 	%r101, %r104, %r6;
	add.s32 	%r100, %r104, %r7;
$L__BB0_7:
	.pragma "nounroll";
	mul.wide.s32 	%rd11, %r101, 4;
	add.s64 	%rd12, %rd3, %rd11;
	mul.wide.s32 	%rd13, %r100, 4;
	add.s64 	%rd14, %rd3, %rd13;
	ld.global.f32 	%f130, [%rd12+-8];
	ld.global.f32 	%f131, [%rd14+-8];
	div.rn.f32 	%f132, %f130, %f131;
	setp.lt.f32 	%p20, %f132, 0f00800000;
	mul.f32 	%f133, %f132, 0f4B000000;
	selp.f32 	%f134, %f133, %f132, %p20;
	selp.f32 	%f135, 0fC1B80000, 0f00000000, %p20;
	mov.b32 	%r59, %f134;
	add.s32 	%r60, %r59, -1059760811;
	and.b32  	%r61, %r60, -8388608;
	sub.s32 	%r62, %r59, %r61;
	mov.b32 	%f136, %r62;
	cvt.rn.f32.s32 	%f137, %r61;
	fma.rn.f32 	%f138, %f137, 0f34000000, %f135;
	add.f32 	%f139, %f136, 0fBF800000;
	fma.rn.f32 	%f140, %f139, 0fBE055027, 0f3E1039F6;
	fma.rn.f32 	%f141, %f140, %f139, 0fBDF8CDCC;
	fma.rn.f32 	%f142, %f141, %f139, 0f3E0F2955;
	fma.rn.f32 	%f143, %f142, %f139, 0fBE2AD8B9;
	fma.rn.f32 	%f144, %f143, %f139, 0f3E4CED0B;
	fma.rn.f32 	%f145, %f144, %f139, 0fBE7FFF22;
	fma.rn.f32 	%f146, %f145, %f139, 0f3EAAAA78;
	fma.rn.f32 	%f147, %f146, %f139, 0fBF000000;
	mul.f32 	%f148, %f139, %f147;
	fma.rn.f32 	%f149, %f148, %f139, %f139;
	fma.rn.f32 	%f150, %f138, 0f3F317218, %f149;
	setp.gt.u32 	%p21, %r59, 2139095039;
	fma.rn.f32 	%f151, %f134, 0f7F800000, 0f7F800000;
	selp.f32 	%f152, %f151, %f150, %p21;
	setp.eq.f32 	%p22, %f134, 0f00000000;
	selp.f32 	%f153, 0fFF800000, %f152, %p22;
	add.f32 	%f154, %f328, %f153;
	fma.rn.f32 	%f155, %f153, %f153, %f329;
	ld.global.f32 	%f156, [%rd12+-4];
	ld.global.f32 	%f157, [%rd14+-4];
	div.rn.f32 	%f158, %f156, %f157;
	setp.lt.f32 	%p23, %f158, 0f00800000;
	mul.f32 	%f159, %f158, 0f4B000000;
	selp.f32 	%f160, %f159, %f158, %p23;
	selp.f32 	%f161, 0fC1B80000, 0f00000000, %p23;
	mov.b32 	%r63, %f160;
	add.s32 	%r64, %r63, -1059760811;
	and.b32  	%r65, %r64, -8388608;
	sub.s32 	%r66, %r63, %r65;
	mov.b32 	%f162, %r66;
	cvt.rn.f32.s32 	%f163, %r65;
	fma.rn.f32 	%f164, %f163, 0f34000000, %f161;
	add.f32 	%f165, %f162, 0fBF800000;
	fma.rn.f32 	%f166, %f165, 0fBE055027, 0f3E1039F6;
	fma.rn.f32 	%f167, %f166, %f165, 0fBDF8CDCC;
	fma.rn.f32 	%f168, %f167, %f165, 0f3E0F2955;
	fma.rn.f32 	%f169, %f168, %f165, 0fBE2AD8B9;
	fma.rn.f32 	%f170, %f169, %f165, 0f3E4CED0B;
	fma.rn.f32 	%f171, %f170, %f165, 0fBE7FFF22;
	fma.rn.f32 	%f172, %f171, %f165, 0f3EAAAA78;
	fma.rn.f32 	%f173, %f172, %f165, 0fBF000000;
	mul.f32 	%f174, %f165, %f173;
	fma.rn.f32 	%f175, %f174, %f165, %f165;
	fma.rn.f32 	%f176, %f164, 0f3F317218, %f175;
	setp.gt.u32 	%p24, %r63, 2139095039;
	fma.rn.f32 	%f177, %f160, 0f7F800000, 0f7F800000;
	selp.f32 	%f178, %f177, %f176, %p24;
	setp.eq.f32 	%p25, %f160, 0f00000000;
	selp.f32 	%f179, 0fFF800000, %f178, %p25;
	add.f32 	%f180, %f154, %f179;
	fma.rn.f32 	%f181, %f179, %f179, %f155;
	ld.global.f32 	%f182, [%rd12];
	ld.global.f32 	%f183, [%rd14];
	div.rn.f32 	%f184, %f182, %f183;
	setp.lt.f32 	%p26, %f184, 0f00800000;
	mul.f32 	%f185, %f184, 0f4B000000;
	selp.f32 	%f186, %f185, %f184, %p26;
	selp.f32 	%f187, 0fC1B80000, 0f00000000, %p26;
	mov.b32 	%r67, %f186;
	add.s32 	%r68, %r67, -1059760811;
	and.b32  	%r69, %r68, -8388608;
	sub.s32 	%r70, %r67, %r69;
	mov.b32 	%f188, %r70;
	cvt.rn.f32.s32 	%f189, %r69;
	fma.rn.f32 	%f190, %f189, 0f34000000, %f187;
	add.f32 	%f191, %f188, 0fBF800000;
	fma.rn.f32 	%f192, %f191, 0fBE055027, 0f3E1039F6;
	fma.rn.f32 	%f193, %f192, %f191, 0fBDF8CDCC;
	fma.rn.f32 	%f194, %f193, %f191, 0f3E0F2955;
	fma.rn.f32 	%f195, %f194, %f191, 0fBE2AD8B9;
	fma.rn.f32 	%f196, %f195, %f191, 0f3E4CED0B;
	fma.rn.f32 	%f197, %f196, %f191, 0fBE7FFF22;
	fma.rn.f32 	%f198, %f197, %f191, 0f3EAAAA78;
	fma.rn.f32 	%f199, %f198, %f191, 0fBF000000;
	mul.f32 	%f200, %f191, %f199;
	fma.rn.f32 	%f201, %f200, %f191, %f191;
	fma.rn.f32 	%f202, %f190, 0f3F317218, %f201;
	setp.gt.u32 	%p27, %r67, 2139095039;
	fma.rn.f32 	%f203, %f186, 0f7F800000, 0f7F800000;
	selp.f32 	%f204, %f203, %f202, %p27;
	setp.eq.f32 	%p28, %f186, 0f00000000;
	selp.f32 	%f205, 0fFF800000, %f204, %p28;
	add.f32 	%f206, %f180, %f205;
	fma.rn.f32 	%f207, %f205, %f205, %f181;
	ld.global.f32 	%f208, [%rd12+4];
	ld.global.f32 	%f209, [%rd14+4];
	div.rn.f32 	%f210, %f208, %f209;
	setp.lt.f32 	%p29, %f210, 0f00800000;
	mul.f32 	%f211, %f210, 0f4B000000;
	selp.f32 	%f212, %f211, %f210, %p29;
	selp.f32 	%f213, 0fC1B80000, 0f00000000, %p29;
	mov.b32 	%r71, %f212;
	add.s32 	%r72, %r71, -1059760811;
	and.b32  	%r73, %r72, -8388608;
	sub.s32 	%r74, %r71, %r73;
	mov.b32 	%f214, %r74;
	cvt.rn.f32.s32 	%f215, %r73;
	fma.rn.f32 	%f216, %f215, 0f34000000, %f213;
	add.f32 	%f217, %f214, 0fBF800000;
	fma.rn.f32 	%f218, %f217, 0fBE055027, 0f3E1039F6;
	fma.rn.f32 	%f219, %f218, %f217, 0fBDF8CDCC;
	fma.rn.f32 	%f220, %f219, %f217, 0f3E0F2955;
	fma.rn.f32 	%f221, %f220, %f217, 0fBE2AD8B9;
	fma.rn.f32 	%f222, %f221, %f217, 0f3E4CED0B;
	fma.rn.f32 	%f223, %f222, %f217, 0fBE7FFF22;
	fma.rn.f32 	%f224, %f223, %f217, 0f3EAAAA78;
	fma.rn.f32 	%f225, %f224, %f217, 0fBF000000;
	mul.f32 	%f226, %f217, %f225;
	fma.rn.f32 	%f227, %f226, %f217, %f217;
	fma.rn.f32 	%f228, %f216, 0f3F317218, %f227;
	setp.gt.u32 	%p30, %r71, 2139095039;
	fma.rn.f32 	%f229, %f212, 0f7F800000, 0f7F800000;
	selp.f32 	%f230, %f229, %f228, %p30;
	setp.eq.f32 	%p31, %f212, 0f00000000;
	selp.f32 	%f231, 0fFF800000, %f230, %p31;
	add.f32 	%f328, %f206, %f231;
	fma.rn.f32 	%f329, %f231, %f231, %f207;
	add.s32 	%r104, %r104, 4;
	add.s32 	%r102, %r102, 4;
	add.s32 	%r101, %r101, 4;
	add.s32 	%r100, %r100, 4;
	setp.ne.s32 	%p32, %r102, 0;
	@%p32 bra 	$L__BB0_7;
$L__BB0_8:
	setp.eq.s32 	%p33, %r9, 0;
	@%p33 bra 	$L__BB0_13;
	setp.eq.s32 	%p34, %r9, 1;
	@%p34 bra 	$L__BB0_11;
	add.s32 	%r75, %r104, %r6;
	mul.wide.s32 	%rd15, %r75, 4;
	add.s64 	%rd16, %rd1, %rd15;
	ld.global.f32 	%f233, [%rd16];
	add.s32 	%r76, %r104, %r7;
	mul.wide.s32 	%rd17, %r76, 4;
	add.s64 	%rd18, %rd1, %rd17;
	ld.global.f32 	%f234, [%rd18];
	div.rn.f32 	%f235, %f233, %f234;
	setp.lt.f32 	%p35, %f235, 0f00800000;
	mul.f32 	%f236, %f235, 0f4B000000;
	selp.f32 	%f237, %f236, %f235, %p35;
	selp.f32 	%f238, 0fC1B80000, 0f00000000, %p35;
	mov.b32 	%r77, %f237;
	add.s32 	%r78, %r77, -1059760811;
	and.b32  	%r79, %r78, -8388608;
	sub.s32 	%r80, %r77, %r79;
	mov.b32 	%f239, %r80;
	cvt.rn.f32.s32 	%f240, %r79;
	fma.rn.f32 	%f241, %f240, 0f34000000, %f238;
	add.f32 	%f242, %f239, 0fBF800000;
	fma.rn.f32 	%f243, %f242, 0fBE055027, 0f3E1039F6;
	fma.rn.f32 	%f244, %f243, %f242, 0fBDF8CDCC;
	fma.rn.f32 	%f245, %f244, %f242, 0f3E0F2955;
	fma.rn.f32 	%f246, %f245, %f242, 0fBE2AD8B9;
	fma.rn.f32 	%f247, %f246, %f242, 0f3E4CED0B;
	fma.rn.f32 	%f248, %f247, %f242, 0fBE7FFF22;
	fma.rn.f32 	%f249, %f248, %f242, 0f3EAAAA78;
	fma.rn.f32 	%f250, %f249, %f242, 0fBF000000;
	mul.f32 	%f251, %f242, %f250;
	fma.rn.f32 	%f252, %f251, %f242, %f242;
	fma.rn.f32 	%f253, %f241, 0f3F317218, %f252;
	setp.gt.u32 	%p36, %r77, 2139095039;
	fma.rn.f32 	%f254, %f237, 0f7F800000, 0f7F800000;
	selp.f32 	%f255, %f254, %f253, %p36;
	setp.eq.f32 	%p37, %f237, 0f00000000;
	selp.f32 	%f256, 0fFF800000, %f255, %p37;
	add.f32 	%f257, %f328, %f256;
	fma.rn.f32 	%f258, %f256, %f256, %f329;
	ld.global.f32 	%f259, [%rd16+4];
	ld.global.f32 	%f260, [%rd18+4];
	div.rn.f32 	%f261, %f259, %f260;
	setp.lt.f32 	%p38, %f261, 0f00800000;
	mul.f32 	%f262, %f261, 0f4B000000;
	selp.f32 	%f263, %f262, %f261, %p38;
	selp.f32 	%f264, 0fC1B80000, 0f00000000, %p38;
	mov.b32 	%r81, %f263;
	add.s32 	%r82, %r81, -1059760811;
	and.b32  	%r83, %r82, -8388608;
	sub.s32 	%r84, %r81, %r83;
	mov.b32 	%f265, %r84;
	cvt.rn.f32.s32 	%f266, %r83;
	fma.rn.f32 	%f267, %f266, 0f34000000, %f264;
	add.f32 	%f268, %f265, 0fBF800000;
	fma.rn.f32 	%f269, %f268, 0fBE055027, 0f3E1039F6;
	fma.rn.f32 	%f270, %f269, %f268, 0fBDF8CDCC;
	fma.rn.f32 	%f271, %f270, %f268, 0f3E0F2955;
	fma.rn.f32 	%f272, %f271, %f268, 0fBE2AD8B9;
	fma.rn.f32 	%f273, %f272, %f268, 0f3E4CED0B;
	fma.rn.f32 	%f274, %f273, %f268, 0fBE7FFF22;
	fma.rn.f32 	%f275, %f274, %f268, 0f3EAAAA78;
	fma.rn.f32 	%f276, %f275, %f268, 0fBF000000;
	mul.f32 	%f277, %f268, %f276;
	fma.rn.f32 	%f278, %f277, %f268, %f268;
	fma.rn.f32 	%f279, %f267, 0f3F317218, %f278;
	setp.gt.u32 	%p39, %r81, 2139095039;
	fma.rn.f32 	%f280, %f263, 0f7F800000, 0f7F800000;
	selp.f32 	%f281, %f280, %f279, %p39;
	setp.eq.f32 	%p40, %f263, 0f00000000;
	selp.f32 	%f282, 0fFF800000, %f281, %p40;
	add.f32 	%f328, %f257, %f282;
	fma.rn.f32 	%f329, %f282, %f282, %f258;
	add.s32 	%r104, %r104, 2;
$L__BB0_11:
	and.b32  	%r85, %r8, 1;
	setp.eq.b32 	%p41, %r85, 1;
	not.pred 	%p42, %p41;
	@%p42 bra 	$L__BB0_13;
	add.s32 	%r86, %r104, %r6;
	mul.wide.s32 	%rd19, %r86, 4;
	add.s64 	%rd20, %rd1, %rd19;
	ld.global.f32 	%f283, [%rd20];
	add.s32 	%r87, %r104, %r7;
	mul.wide.s32 	%rd21, %r87, 4;
	add.s64 	%rd22, %rd1, %rd21;
	ld.global.f32 	%f284, [%rd22];
	div.rn.f32 	%f285, %f283, %f284;
	setp.lt.f32 	%p43, %f285, 0f00800000;
	mul.f32 	%f286, %f285, 0f4B000000;
	selp.f32 	%f287, %f286, %f285, %p43;
	selp.f32 	%f288, 0fC1B80000, 0f00000000, %p43;
	mov.b32 	%r88, %f287;
	add.s32 	%r89, %r88, -1059760811;
	and.b32  	%r90, %r89, -8388608;
	sub.s32 	%r91, %r88, %r90;
	mov.b32 	%f289, %r91;
	cvt.rn.f32.s32 	%f290, %r90;
	fma.rn.f32 	%f291, %f290, 0f34000000, %f288;
	add.f32 	%f292, %f289, 0fBF800000;
	fma.rn.f32 	%f293, %f292, 0fBE055027, 0f3E1039F6;
	fma.rn.f32 	%f294, %f293, %f292, 0fBDF8CDCC;
	fma.rn.f32 	%f295, %f294, %f292, 0f3E0F2955;
	fma.rn.f32 	%f296, %f295, %f292, 0fBE2AD8B9;
	fma.rn.f32 	%f297, %f296, %f292, 0f3E4CED0B;
	fma.rn.f32 	%f298, %f297, %f292, 0fBE7FFF22;
	fma.rn.f32 	%f299, %f298, %f292, 0f3EAAAA78;
	fma.rn.f32 	%f300, %f299, %f292, 0fBF000000;
	mul.f32 	%f301, %f292, %f300;
	fma.rn.f32 	%f302, %f301, %f292, %f292;
	fma.rn.f32 	%f303, %f291, 0f3F317218, %f302;
	setp.gt.u32 	%p44, %r88, 2139095039;
	fma.rn.f32 	%f304, %f287, 0f7F800000, 0f7F800000;
	selp.f32 	%f305, %f304, %f303, %p44;
	setp.eq.f32 	%p45, %f287, 0f00000000;
	selp.f32 	%f306, 0fFF800000, %f305, %p45;
	add.f32 	%f328, %f328, %f306;
	fma.rn.f32 	%f329, %f306, %f306, %f329;
$L__BB0_13:
	cvt.rn.f32.s32 	%f307, %r28;
	div.rn.f32 	%f308, %f328, %f307;
	mul.f32 	%f309, %f308, %f307;
	mul.f32 	%f310, %f308, %f309;
	sub.f32 	%f311, %f329, %f310;
	add.s32 	%r92, %r28, -1;
	cvt.rn.f32.s32 	%f312, %r92;
	div.rn.f32 	%f313, %f311, %f312;
	add.s32 	%r93, %r33, -1;
	mul.lo.s32 	%r94, %r93, %r33;
	shr.u32 	%r95, %r94, 1;
	add.s32 	%r96, %r95, %r37;
	cvta.to.global.u64 	%rd23, %rd6;
	mul.wide.u32 	%rd24, %r96, 4;
	add.s64 	%rd25, %rd23, %rd24;
	st.global.f32 	[%rd25], %f313;
$L__BB0_14:
	ret;

}


// ===== COMPILED SASS (sm_100) =====

	.target	sm_100

	.elftype	@"ET_EXEC"


//--------------------- .note.nv.tkinfo           --------------------------
	.section	.note.nv.tkinfo,"",@"SHT_NOTE"
	.sectionflags	@"SHF_NOTE_NV_TKINFO"
	.tkinfo
        /*0018*/ 	.word	0x00000002
        /*0030*/ 	.string	""
        /*0030*/ 	.string	"ptxas"
        /*0030*/ 	.string	"Cuda compilation tools, release 13.0, V13.0.88"
        /*0030*/ 	.string	"Build cuda_13.0.r13.0/compiler.36424714_0"
        /*0030*/ 	.string	"-arch sm_100 -m 64 "



//--------------------- .note.nv.cuinfo           --------------------------
	.section	.note.nv.cuinfo,"",@"SHT_NOTE"
	.sectionflags	@"SHF_NOTE_NV_CUINFO"
        /*0018*/ 	.short	0x0002
        /*001a*/ 	.short	0x0064
        /*001c*/ 	.short	0x0082
	.zero		2


//--------------------- .nv.info                  --------------------------
	.section	.nv.info,"",@"SHT_CUDA_INFO"
	.align	4


	//----- nvinfo : EIATTR_REGCOUNT
	.align		4
        /*0000*/ 	.byte	0x04, 0x2f
        /*0002*/ 	.short	(.L_1 - .L_0)
	.align		4
.L_0:
        /*0004*/ 	.word	index@(_Z23computeLogRatioVariancePfS_ii)
        /*0008*/ 	.word	0x0000001f


	//----- nvinfo : EIATTR_FRAME_SIZE
	.align		4
.L_1:
        /*000c*/ 	.byte	0x04, 0x11
        /*000e*/ 	.short	(.L_3 - .L_2)
	.align		4
.L_2:
        /*0010*/ 	.word	index@($__internal_0_$__cuda_sm3x_div_rn_noftz_f32_slowpath)
        /*0014*/ 	.word	0x00000000


	//----- nvinfo : EIATTR_FRAME_SIZE
	.align		4
.L_3:
        /*0018*/ 	.byte	0x04, 0x11
        /*001a*/ 	.short	(.L_5 - .L_4)
	.align		4
.L_4:
        /*001c*/ 	.word	index@(_Z23computeLogRatioVariancePfS_ii)
        /*0020*/ 	.word	0x00000000


	//----- nvinfo : EIATTR_MIN_STACK_SIZE
	.align		4
.L_5:
        /*0024*/ 	.byte	0x04, 0x12
        /*0026*/ 	.short	(.L_7 - .L_6)
	.align		4
.L_6:
        /*0028*/ 	.word	index@(_Z23computeLogRatioVariancePfS_ii)
        /*002c*/ 	.word	0x00000000
.L_7:


//--------------------- .nv.compat                --------------------------
	.section	.nv.compat,"",@"SHT_CUDA_COMPAT_INFO"
	.align	4
        /*0000*/ 	.byte	0x02, 0x09, 0x00, 0x00, 0x02, 0x02, 0x01, 0x00, 0x02, 0x05, 0x05, 0x00, 0x03, 0x07, 0x01, 0x01
        /*0010*/ 	.byte	0x02, 0x03, 0x00, 0x00, 0x02, 0x06, 0x01, 0x00, 0x04, 0x0b, 0x08, 0x00, 0x01, 0x00, 0x00, 0x00
        /*0020*/ 	.byte	0x00, 0x00, 0x00, 0x00


//--------------------- .nv.info._Z23computeLogRatioVariancePfS_ii --------------------------
	.section	.nv.info._Z23computeLogRatioVariancePfS_ii,"",@"SHT_CUDA_INFO"
	.sectionflags	@""
	.align	4


	//----- nvinfo : EIATTR_CUDA_API_VERSION
	.align		4
        /*0000*/ 	.byte	0x04, 0x37
        /*0002*/ 	.short	(.L_9 - .L_8)
.L_8:
        /*0004*/ 	.word	0x00000082


	//----- nvinfo : EIATTR_KPARAM_INFO
	.align		4
.L_9:
        /*0008*/ 	.byte	0x04, 0x17
        /*000a*/ 	.short	(.L_11 - .L_10)
.L_10:
        /*000c*/ 	.word	0x00000000
        /*0010*/ 	.short	0x0003
        /*0012*/ 	.short	0x0014
        /*0014*/ 	.byte	0x00, 0xf0, 0x11, 0x00


	//----- nvinfo : EIATTR_KPARAM_INFO
	.align		4
.L_11:
        /*0018*/ 	.byte	0x04, 0x17
        /*001a*/ 	.short	(.L_13 - .L_12)
.L_12:
        /*001c*/ 	.word	0x00000000
        /*0020*/ 	.short	0x0002
        /*0022*/ 	.short	0x0010
        /*0024*/ 	.byte	0x00, 0xf0, 0x11, 0x00


	//----- nvinfo : EIATTR_KPARAM_INFO
	.align		4
.L_13:
        /*0028*/ 	.byte	0x04, 0x17
        /*002a*/ 	.short	(.L_15 - .L_14)
.L_14:
        /*002c*/ 	.word	0x00000000
        /*0030*/ 	.short	0x0001
        /*0032*/ 	.short	0x0008
        /*0034*/ 	.byte	0x00, 0xf5, 0x21, 0x00


	//----- nvinfo : EIATTR_KPARAM_INFO
	.align		4
.L_15:
        /*0038*/ 	.byte	0x04, 0x17
        /*003a*/ 	.short	(.L_17 - .L_16)
.L_16:
        /*003c*/ 	.word	0x00000000
        /*0040*/ 	.short	0x0000
        /*0042*/ 	.short	0x0000
        /*0044*/ 	.byte	0x00, 0xf5, 0x21, 0x00


	//----- nvinfo : EIATTR_SPARSE_MMA_MASK
	.align		4
.L_17:
        /*0048*/ 	.byte	0x03, 0x50
        /*004a*/ 	.short	0x0000


	//----- nvinfo : EIATTR_MAXREG_COUNT
	.align		4
        /*004c*/ 	.byte	0x03, 0x1b
        /*004e*/ 	.short	0x00ff


	//----- nvinfo : EIATTR_MERCURY_ISA_VERSION
	.align		4
        /*0050*/ 	.byte	0x03, 0x5f
        /*0052*/ 	.short	0x0101


	//----- nvinfo : EIATTR_VRC_CTA_INIT_COUNT
	.align		4
        /*0054*/ 	.byte	0x02, 0x4a
	.zero		1
	.zero		1


	//----- nvinfo : EIATTR_EXIT_INSTR_OFFSETS
	.align		4
        /*0058*/ 	.byte	0x04, 0x1c
        /*005a*/ 	.short	(.L_19 - .L_18)


	//   ....[0]....
.L_18:
        /*005c*/ 	.word	0x000000c0


	//   ....[1]....
        /*0060*/ 	.word	0x000024f0


	//----- nvinfo : EIATTR_CRS_STACK_SIZE
	.align		4
.L_19:
        /*0064*/ 	.byte	0x04, 0x1e
        /*0066*/ 	.short	(.L_21 - .L_20)
.L_20:
        /*0068*/ 	.word	0x00000000


	//----- nvinfo : EIATTR_CBANK_PARAM_SIZE
	.align		4
.L_21:
        /*006c*/ 	.byte	0x03, 0x19
        /*006e*/ 	.short	0x0018


	//----- nvinfo : EIATTR_PARAM_CBANK
	.align		4
        /*0070*/ 	.byte	0x04, 0x0a
        /*0072*/ 	.short	(.L_23 - .L_22)
	.align		4
.L_22:
        /*0074*/ 	.word	index@(.nv.constant0._Z23computeLogRatioVariancePfS_ii)
        /*0078*/ 	.short	0x0380
        /*007a*/ 	.short	0x0018


	//----- nvinfo : EIATTR_SW_WAR
	.align		4
.L_23:
        /*007c*/ 	.byte	0x04, 0x36
        /*007e*/ 	.short	(.L_25 - .L_24)
.L_24:
        /*0080*/ 	.word	0x00000008
.L_25:


//--------------------- .nv.callgraph             --------------------------
	.section	.nv.callgraph,"",@"SHT_CUDA_CALLGRAPH"
	.align	4
	.sectionentsize	8
	.align		4
        /*0000*/ 	.word	0x00000000
	.align		4
        /*0004*/ 	.word	0xffffffff
	.align		4
        /*0008*/ 	.word	0x00000000
	.align		4
        /*000c*/ 	.word	0xfffffffe
	.align		4
        /*0010*/ 	.word	0x00000000
	.align		4
        /*0014*/ 	.word	0xfffffffd
	.align		4
        /*0018*/ 	.word	0x00000000
	.align		4
        /*001c*/ 	.word	0xfffffffc


//--------------------- .text._Z23computeLogRatioVariancePfS_ii --------------------------
	.section	.text._Z23computeLogRatioVariancePfS_ii,"ax",@progbits
	.align	128
        .global         _Z23computeLogRatioVariancePfS_ii
        .type           _Z23computeLogRatioVariancePfS_ii,@function
        .size           _Z23computeLogRatioVariancePfS_ii,(.L_x_44 - _Z23computeLogRatioVariancePfS_ii)
        .other          _Z23computeLogRatioVariancePfS_ii,@"STO_CUDA_ENTRY STV_DEFAULT"
_Z23computeLogRatioVariancePfS_ii:
.text._Z23computeLogRatioVariancePfS_ii:
[----:B------:R-:W-:Y:S01]  /*0000*/  LDC R1, c[0x0][0x37c] ;  /* 0x0000df00ff017b82 */ /* 0x000fe20000000800 */
[----:B------:R-:W0:Y:S07]  /*0010*/  S2R R0, SR_TID.X ;  /* 0x0000000000007919 */ /* 0x000e2e0000002100 */
[----:B------:R-:W0:Y:S01]  /*0020*/  LDC R13, c[0x0][0x360] ;  /* 0x0000d800ff0d7b82 */ /* 0x000e220000000800 */
[----:B------:R-:W1:Y:S01]  /*0030*/  LDCU UR6, c[0x0][0x394] ;  /* 0x00007280ff0677ac */ /* 0x000e620008000800 */
[----:B------:R-:W2:Y:S06]  /*0040*/  S2R R3, SR_TID.Y ;  /* 0x0000000000037919 */ /* 0x000eac0000002200 */
[----:B------:R-:W0:Y:S08]  /*0050*/  S2UR UR4, SR_CTAID.X ;  /* 0x00000000000479c3 */ /* 0x000e300000002500 */
[----:B------:R-:W2:Y:S08]  /*0060*/  S2UR UR5, SR_CTAID.Y ;  /* 0x00000000000579c3 */ /* 0x000eb00000002600 */
[----:B------:R-:W2:Y:S01]  /*0070*/  LDC R12, c[0x0][0x364] ;  /* 0x0000d900ff0c7b82 */ /* 0x000ea20000000800 */
[----:B0-----:R-:W-:-:S02]  /*0080*/  IMAD R13, R13, UR4, R0 ;  /* 0x000000040d0d7c24 */ /* 0x001fc4000f8e0200 */
[----:B--2---:R-:W-:-:S05]  /*0090*/  IMAD R12, R12, UR5, R3 ;  /* 0x000000050c0c7c24 */ /* 0x004fca000f8e0203 */
[----:B------:R-:W-:-:S04]  /*00a0*/  ISETP.GE.AND P0, PT, R12, R13, PT ;  /* 0x0000000d0c00720c */ /* 0x000fc80003f06270 */
[----:B-1----:R-:W-:-:S13]  /*00b0*/  ISETP.GE.OR P0, PT, R13, UR6, P0 ;  /* 0x000000060d007c0c */ /* 0x002fda0008706670 */
[----:B------:R-:W-:Y:S05]  /*00c0*/  @P0 EXIT ;  /* 0x000000000000094d */ /* 0x000fea0003800000 */
[----:B------:R-:W0:Y:S01]  /*00d0*/  LDCU UR6, c[0x0][0x390] ;  /* 0x00007200ff0677ac */ /* 0x000e220008000800 */
[----:B------:R-:W-:Y:S01]  /*00e0*/  CS2R R2, SRZ ;  /* 0x0000000000027805 */ /* 0x000fe2000001ff00 */
[----:B------:R-:W1:Y:S01]  /*00f0*/  LDCU.64 UR8, c[0x0][0x358] ;  /* 0x00006b00ff0877ac */ /* 0x000e620008000a00 */
[----:B------:R-:W-:Y:S01]  /*0100*/  UMOV UR4, URZ ;  /* 0x000000ff00047c82 */ /* 0x000fe20008000000 */
[----:B0-----:R-:W-:-:S09]  /*0110*/  UISETP.GE.AND UP0, UPT, UR6, 0x4, UPT ;  /* 0x000000040600788c */ /* 0x001fd2000bf06270 */
[----:B-1----:R-:W-:Y:S05]  /*0120*/  BRA.U !UP0, `(.L_x_0) ;  /* 0x0000000908d47547 */ /* 0x002fea000b800000 */
[----:B------:R-:W0:Y:S01]  /*0130*/  LDC.64 R20, c[0x0][0x380] ;  /* 0x0000e000ff147b82 */ /* 0x000e220000000a00 */
[----:B------:R-:W-:Y:S01]  /*0140*/  IMAD R3, R12, UR6, RZ ;  /* 0x000000060c037c24 */ /* 0x000fe2000f8e02ff */
[----:B------:R-:W-:Y:S02]  /*0150*/  UIADD3 UR5, UPT, UPT, UR6, -0x4, URZ ;  /* 0xfffffffc06057890 */ /* 0x000fe4000fffe0ff */
[----:B------:R-:W-:Y:S01]  /*0160*/  IMAD R22, R13, UR6, RZ ;  /* 0x000000060d167c24 */ /* 0x000fe2000f8e02ff */
[----:B------:R-:W-:-:S03]  /*0170*/  UMOV UR4, URZ ;  /* 0x000000ff00047c82 */ /* 0x000fc60008000000 */
[----:B------:R-:W1:Y:S01]  /*0180*/  LDC.64 R26, c[0x0][0x380] ;  /* 0x0000e000ff1a7b82 */ /* 0x000e620000000a00 */
[----:B0-----:R-:W-:Y:S01]  /*0190*/  IMAD.WIDE.U32 R20, R3, 0x4, R20 ;  /* 0x0000000403147825 */ /* 0x001fe200078e0014 */
[----:B------:R-:W-:-:S07]  /*01a0*/  CS2R R2, SRZ ;  /* 0x0000000000027805 */ /* 0x000fce000001ff00 */
.L_x_9:
[----:B------:R-:W2:Y:S01]  /*01b0*/  LDG.E.128 R8, desc[UR8][R20.64] ;  /* 0x0000000814087981 */ /* 0x000ea2000c1e1d00 */
[----:B-1----:R-:W-:-:S06]  /*01c0*/  IMAD.WIDE R4, R22, 0x4, R26 ;  /* 0x0000000416047825 */ /* 0x002fcc00078e021a */
[----:B------:R-:W3:Y:S01]  /*01d0*/  LDG.E.128 R4, desc[UR8][R4.64] ;  /* 0x0000000804047981 */ /* 0x000ee2000c1e1d00 */
[----:B------:R-:W-:Y:S01]  /*01e0*/  BSSY.RECONVERGENT B2, `(.L_x_1) ;  /* 0x000000c000027945 */ /* 0x000fe20003800200 */
[----:B--2---:R-:W0:Y:S08]  /*01f0*/  MUFU.RCP R15, R8 ;  /* 0x00000008000f7308 */ /* 0x004e300000001000 */
[----:B---3--:R-:W1:Y:S01]  /*0200*/  FCHK P0, R4, R8 ;  /* 0x0000000804007302 */ /* 0x008e620000000000 */
[----:B0-----:R-:W-:-:S04]  /*0210*/  FFMA R0, -R8, R15, 1 ;  /* 0x3f80000008007423 */ /* 0x001fc8000000010f */
[----:B------:R-:W-:-:S04]  /*0220*/  FFMA R15, R15, R0, R15 ;  /* 0x000000000f0f7223 */ /* 0x000fc8000000000f */
[----:B------:R-:W-:-:S04]  /*0230*/  FFMA R0, R4, R15, RZ ;  /* 0x0000000f04007223 */ /* 0x000fc800000000ff */
[----:B------:R-:W-:-:S04]  /*0240*/  FFMA R14, -R8, R0, R4 ;  /* 0x00000000080e7223 */ /* 0x000fc80000000104 */
[----:B------:R-:W-:Y:S01]  /*0250*/  FFMA R0, R15, R14, R0 ;  /* 0x0000000e0f007223 */ /* 0x000fe20000000000 */
[----:B-1----:R-:W-:Y:S06]  /*0260*/  @!P0 BRA `(.L_x_2) ;  /* 0x00000000000c8947 */ /* 0x002fec0003800000 */
[----:B------:R-:W-:Y:S02]  /*0270*/  MOV R0, R8 ;  /* 0x0000000800007202 */ /* 0x000fe40000000f00 */
[----:B------:R-:W-:-:S07]  /*0280*/  MOV R8, 0x2a0 ;  /* 0x000002a000087802 */ /* 0x000fce0000000f00 */
[----:B------:R-:W-:Y:S05]  /*0290*/  CALL.REL.NOINC `($__internal_0_$__cuda_sm3x_div_rn_noftz_f32_slowpath) ;  /* 0x0000002000987944 */ /* 0x000fea0003c00000 */
.L_x_2:
[----:B------:R-:W-:Y:S05]  /*02a0*/  BSYNC.RECONVERGENT B2 ;  /* 0x0000000000027941 */ /* 0x000fea0003800200 */
.L_x_1:
[----:B------:R-:W0:Y:S01]  /*02b0*/  MUFU.RCP R4, R9 ;  /* 0x0000000900047308 */ /* 0x000e220000001000 */
[----:B------:R-:W-:Y:S01]  /*02c0*/  BSSY.RECONVERGENT B2, `(.L_x_3) ;  /* 0x000000d000027945 */ /* 0x000fe20003800200 */
[----:B------:R-:W-:-:S06]  /*02d0*/  MOV R24, R0 ;  /* 0x0000000000187202 */ /* 0x000fcc0000000f00 */
[----:B------:R-:W1:Y:S01]  /*02e0*/  FCHK P0, R5, R9 ;  /* 0x0000000905007302 */ /* 0x000e620000000000 */
[----:B0-----:R-:W-:-:S04]  /*02f0*/  FFMA R15, -R9, R4, 1 ;  /* 0x3f800000090f7423 */ /* 0x001fc80000000104 */
[----:B------:R-:W-:-:S04]  /*0300*/  FFMA R4, R4, R15, R4 ;  /* 0x0000000f04047223 */ /* 0x000fc80000000004 */
[----:B------:R-:W-:-:S04]  /*0310*/  FFMA R15, R5, R4, RZ ;  /* 0x00000004050f7223 */ /* 0x000fc800000000ff */
[----:B------:R-:W-:-:S04]  /*0320*/  FFMA R8, -R9, R15, R5 ;  /* 0x0000000f09087223 */ /* 0x000fc80000000105 */
[----:B------:R-:W-:Y:S01]  /*0330*/  FFMA R0, R4, R8, R15 ;  /* 0x0000000804007223 */ /* 0x000fe2000000000f */
[----:B-1----:R-:W-:Y:S06]  /*0340*/  @!P0 BRA `(.L_x_4) ;  /* 0x0000000000108947 */ /* 0x002fec0003800000 */
[----:B------:R-:W-:Y:S02]  /*0350*/  MOV R4, R5 ;  /* 0x0000000500047202 */ /* 0x000fe40000000f00 */
[----:B------:R-:W-:Y:S02]  /*0360*/  MOV R0, R9 ;  /* 0x0000000900007202 */ /* 0x000fe40000000f00 */
[----:B------:R-:W-:-:S07]  /*0370*/  MOV R8, 0x390 ;  /* 0x0000039000087802 */ /* 0x000fce0000000f00 */
[----:B------:R-:W-:Y:S05]  /*0380*/  CALL.REL.NOINC `($__internal_0_$__cuda_sm3x_div_rn_noftz_f32_slowpath) ;  /* 0x00000020005c7944 */ /* 0x000fea0003c00000 */
.L_x_4:
[----:B------:R-:W-:Y:S05]  /*0390*/  BSYNC.RECONVERGENT B2 ;  /* 0x0000000000027941 */ /* 0x000fea0003800200 */
.L_x_3:
[----:B------:R-:W0:Y:S01]  /*03a0*/  MUFU.RCP R5, R10 ;  /* 0x0000000a00057308 */ /* 0x000e220000001000 */
[----:B------:R-:W-:Y:S07]  /*03b0*/  BSSY.RECONVERGENT B2, `(.L_x_5) ;  /* 0x000000d000027945 */ /* 0x000fee0003800200 */
[----:B------:R-:W1:Y:S01]  /*03c0*/  FCHK P0, R6, R10 ;  /* 0x0000000a06007302 */ /* 0x000e620000000000 */
[----:B0-----:R-:W-:-:S04]  /*03d0*/  FFMA R4, -R10, R5, 1 ;  /* 0x3f8000000a047423 */ /* 0x001fc80000000105 */
[----:B------:R-:W-:Y:S01]  /*03e0*/  FFMA R9, R5, R4, R5 ;  /* 0x0000000405097223 */ /* 0x000fe20000000005 */
[----:B------:R-:W-:-:S03]  /*03f0*/  MOV R5, R0 ;  /* 0x0000000000057202 */ /* 0x000fc60000000f00 */
        /* <DEDUP_REMOVED lines=8> */
.L_x_6:
[----:B------:R-:W-:Y:S05]  /*0480*/  BSYNC.RECONVERGENT B2 ;  /* 0x0000000000027941 */ /* 0x000fea0003800200 */
.L_x_5:
        /* <DEDUP_REMOVED lines=14> */
.L_x_8:
[----:B------:R-:W-:Y:S05]  /*0570*/  BSYNC.RECONVERGENT B2 ;  /* 0x0000000000027941 */ /* 0x000fea0003800200 */
.L_x_7:
[----:B------:R-:W-:Y:S01]  /*0580*/  FSETP.GEU.AND P0, PT, R24, 1.175494350822287508e-38, PT ;  /* 0x008000001800780b */ /* 0x000fe20003f0e000 */
[----:B------:R-:W-:Y:S01]  /*0590*/  HFMA2 R7, -RZ, RZ, 1.5048828125, 33.21875 ;  /* 0x3e055027ff077431 */ /* 0x000fe200000001ff */
[----:B------:R-:W-:Y:S01]  /*05a0*/  FSETP.GEU.AND P1, PT, R5, 1.175494350822287508e-38, PT ;  /* 0x008000000500780b */ /* 0x000fe20003f2e000 */
[----:B------:R-:W-:Y:S01]  /*05b0*/  UIADD3 UR4, UPT, UPT, UR4, 0x4, URZ ;  /* 0x0000000404047890 */ /* 0x000fe2000fffe0ff */
[----:B------:R-:W-:Y:S02]  /*05c0*/  FSETP.GEU.AND P2, PT, R6, 1.175494350822287508e-38, PT ;  /* 0x008000000600780b */ /* 0x000fe40003f4e000 */
[----:B------:R-:W-:Y:S01]  /*05d0*/  FSETP.GEU.AND P3, PT, R0, 1.175494350822287508e-38, PT ;  /* 0x008000000000780b */ /* 0x000fe20003f6e000 */
[----:B------:R-:W-:Y:S01]  /*05e0*/  UISETP.GT.AND UP0, UPT, UR4, UR5, UPT ;  /* 0x000000050400728c */ /* 0x000fe2000bf04270 */
[----:B------:R-:W-:Y:S02]  /*05f0*/  FSEL R4, RZ, -23, P0 ;  /* 0xc1b80000ff047808 */ /* 0x000fe40000000000 */
[----:B------:R-:W-:-:S02]  /*0600*/  FSEL R18, RZ, -23, P2 ;  /* 0xc1b80000ff127808 */ /* 0x000fc40001000000 */
[----:B------:R-:W-:Y:S01]  /*0610*/  IADD3 R22, PT, PT, R22, 0x4, RZ ;  /* 0x0000000416167810 */ /* 0x000fe20007ffe0ff */
[----:B------:R-:W-:Y:S02]  /*0620*/  @!P0 FMUL R24, R24, 8388608 ;  /* 0x4b00000018188820 */ /* 0x000fe40000400000 */
[----:B------:R-:W-:Y:S02]  /*0630*/  @!P1 FMUL R5, R5, 8388608 ;  /* 0x4b00000005059820 */ /* 0x000fe40000400000 */
[----:B------:R-:W-:Y:S01]  /*0640*/  @!P2 FMUL R6, R6, 8388608 ;  /* 0x4b0000000606a820 */ /* 0x000fe20000400000 */
[----:B------:R-:W-:Y:S01]  /*0650*/  IADD3 R11, PT, PT, R24, -0x3f2aaaab, RZ ;  /* 0xc0d55555180b7810 */ /* 0x000fe20007ffe0ff */
[----:B------:R-:W-:Y:S01]  /*0660*/  @!P3 FMUL R0, R0, 8388608 ;  /* 0x4b0000000000b820 */ /* 0x000fe20000400000 */
[----:B------:R-:W-:Y:S02]  /*0670*/  IADD3 R16, PT, PT, R5, -0x3f2aaaab, RZ ;  /* 0xc0d5555505107810 */ /* 0x000fe40007ffe0ff */
[----:B------:R-:W-:-:S02]  /*0680*/  LOP3.LUT R11, R11, 0xff800000, RZ, 0xc0, !PT ;  /* 0xff8000000b0b7812 */ /* 0x000fc400078ec0ff */
[----:B------:R-:W-:Y:S02]  /*0690*/  IADD3 R10, PT, PT, R6, -0x3f2aaaab, RZ ;  /* 0xc0d55555060a7810 */ /* 0x000fe40007ffe0ff */
[-C--:B------:R-:W-:Y:S02]  /*06a0*/  IADD3 R8, PT, PT, R24, -R11.reuse, RZ ;  /* 0x8000000b18087210 */ /* 0x080fe40007ffe0ff */
[----:B------:R-:W-:Y:S02]  /*06b0*/  LOP3.LUT R16, R16, 0xff800000, RZ, 0xc0, !PT ;  /* 0xff80000010107812 */ /* 0x000fe400078ec0ff */
[----:B------:R-:W-:Y:S01]  /*06c0*/  I2FP.F32.S32 R11, R11 ;  /* 0x0000000b000b7245 */ /* 0x000fe20000201400 */
[----:B------:R-:W-:Y:S01]  /*06d0*/  FADD R8, R8, -1 ;  /* 0xbf80000008087421 */ /* 0x000fe20000000000 */
[----:B------:R-:W-:Y:S02]  /*06e0*/  ISETP.GT.U32.AND P0, PT, R5, 0x7f7fffff, PT ;  /* 0x7f7fffff0500780c */ /* 0x000fe40003f04070 */
[----:B------:R-:W-:Y:S01]  /*06f0*/  FSETP.NEU.AND P2, PT, R24, RZ, PT ;  /* 0x000000ff1800720b */ /* 0x000fe20003f4d000 */
[----:B------:R-:W-:Y:S01]  /*0700*/  FFMA R9, R8, -R7, 0.14084610342979431152 ;  /* 0x3e1039f608097423 */ /* 0x000fe20000000807 */
[----:B------:R-:W-:Y:S01]  /*0710*/  FFMA R4, R11, 1.1920928955078125e-07, R4 ;  /* 0x340000000b047823 */ /* 0x000fe20000000004 */
[----:B------:R-:W-:-:S02]  /*0720*/  FSETP.NEU.AND P4, PT, R5, RZ, PT ;  /* 0x000000ff0500720b */ /* 0x000fc40003f8d000 */
[----:B------:R-:W-:-:S04]  /*0730*/  FFMA R9, R8, R9, -0.12148627638816833496 ;  /* 0xbdf8cdcc08097423 */ /* 0x000fc80000000009 */
[----:B------:R-:W-:-:S04]  /*0740*/  FFMA R9, R8, R9, 0.13980610668659210205 ;  /* 0x3e0f295508097423 */ /* 0x000fc80000000009 */
[----:B------:R-:W-:-:S04]  /*0750*/  FFMA R9, R8, R9, -0.16684235632419586182 ;  /* 0xbe2ad8b908097423 */ /* 0x000fc80000000009 */
[----:B------:R-:W-:-:S04]  /*0760*/  FFMA R9, R8, R9, 0.20012299716472625732 ;  /* 0x3e4ced0b08097423 */ /* 0x000fc80000000009 */
[----:B------:R-:W-:-:S04]  /*0770*/  FFMA R9, R8, R9, -0.24999669194221496582 ;  /* 0xbe7fff2208097423 */ /* 0x000fc80000000009 */
[----:B------:R-:W-:Y:S01]  /*0780*/  FFMA R15, R8, R9, 0.33333182334899902344 ;  /* 0x3eaaaa78080f7423 */ /* 0x000fe20000000009 */
[----:B------:R-:W-:Y:S02]  /*0790*/  LOP3.LUT R9, R10, 0xff800000, RZ, 0xc0, !PT ;  /* 0xff8000000a097812 */ /* 0x000fe400078ec0ff */
[-C--:B------:R-:W-:Y:S01]  /*07a0*/  IADD3 R10, PT, PT, R5, -R16.reuse, RZ ;  /* 0x80000010050a7210 */ /* 0x080fe20007ffe0ff */
[----:B------:R-:W-:Y:S01]  /*07b0*/  FFMA R15, R8, R15, -0.5 ;  /* 0xbf000000080f7423 */ /* 0x000fe2000000000f */
[----:B------:R-:W-:Y:S02]  /*07c0*/  IADD3 R14, PT, PT, R6, -R9, RZ ;  /* 0x80000009060e7210 */ /* 0x000fe40007ffe0ff */
[----:B------:R-:W-:Y:S01]  /*07d0*/  I2FP.F32.S32 R16, R16 ;  /* 0x0000001000107245 */ /* 0x000fe20000201400 */
[----:B------:R-:W-:Y:S01]  /*07e0*/  FMUL R11, R8, R15 ;  /* 0x0000000f080b7220 */ /* 0x000fe20000400000 */
[----:B------:R-:W-:Y:S01]  /*07f0*/  IADD3 R15, PT, PT, R0, -0x3f2aaaab, RZ ;  /* 0xc0d55555000f7810 */ /* 0x000fe20007ffe0ff */
[----:B------:R-:W-:Y:S01]  /*0800*/  FADD R10, R10, -1 ;  /* 0xbf8000000a0a7421 */ /* 0x000fe20000000000 */
[----:B------:R-:W-:Y:S01]  /*0810*/  FADD R14, R14, -1 ;  /* 0xbf8000000e0e7421 */ /* 0x000fe20000000000 */
[----:B------:R-:W-:Y:S01]  /*0820*/  FFMA R11, R8, R11, R8 ;  /* 0x0000000b080b7223 */ /* 0x000fe20000000008 */
[----:B------:R-:W-:Y:S01]  /*0830*/  LOP3.LUT R15, R15, 0xff800000, RZ, 0xc0, !PT ;  /* 0xff8000000f0f7812 */ /* 0x000fe200078ec0ff */
[-C--:B------:R-:W-:Y:S01]  /*0840*/  FFMA R17, R10, -R7.reuse, 0.14084610342979431152 ;  /* 0x3e1039f60a117423 */ /* 0x080fe20000000807 */
[----:B------:R-:W-:Y:S01]  /*0850*/  FFMA R23, R14, -R7, 0.14084610342979431152 ;  /* 0x3e1039f60e177423 */ /* 0x000fe20000000807 */
[----:B------:R-:W-:Y:S01]  /*0860*/  FFMA R4, R4, 0.69314718246459960938, R11 ;  /* 0x3f31721804047823 */ /* 0x000fe2000000000b */
[----:B------:R-:W-:Y:S01]  /*0870*/  IADD3 R8, PT, PT, R0, -R15, RZ ;  /* 0x8000000f00087210 */ /* 0x000fe20007ffe0ff */
[----:B------:R-:W-:Y:S01]  /*0880*/  FFMA R19, R10, R17, -0.12148627638816833496 ;  /* 0xbdf8cdcc0a137423 */ /* 0x000fe20000000011 */
[----:B------:R-:W-:Y:S01]  /*0890*/  FSEL R17, RZ, -23, P1 ;  /* 0xc1b80000ff117808 */ /* 0x000fe20000800000 */
[----:B------:R-:W-:Y:S01]  /*08a0*/  FFMA R23, R14, R23, -0.12148627638816833496 ;  /* 0xbdf8cdcc0e177423 */ /* 0x000fe20000000017 */
[----:B------:R-:W-:Y:S01]  /*08b0*/  ISETP.GT.U32.AND P1, PT, R6, 0x7f7fffff, PT ;  /* 0x7f7fffff0600780c */ /* 0x000fe20003f24070 */
[----:B------:R-:W-:Y:S01]  /*08c0*/  FADD R8, R8, -1 ;  /* 0xbf80000008087421 */ /* 0x000fe20000000000 */
[----:B------:R-:W-:Y:S01]  /*08d0*/  FFMA R19, R10, R19, 0.13980610668659210205 ;  /* 0x3e0f29550a137423 */ /* 0x000fe20000000013 */
[----:B------:R-:W-:Y:S01]  /*08e0*/  FFMA R16, R16, 1.1920928955078125e-07, R17 ;  /* 0x3400000010107823 */ /* 0x000fe20000000011 */
[----:B------:R-:W-:Y:S01]  /*08f0*/  FFMA R23, R14, R23, 0.13980610668659210205 ;  /* 0x3e0f29550e177423 */ /* 0x000fe20000000017 */
[----:B------:R-:W-:Y:S01]  /*0900*/  FFMA R17, R8, -R7, 0.14084610342979431152 ;  /* 0x3e1039f608117423 */ /* 0x000fe20000000807 */
[----:B------:R-:W-:Y:S01]  /*0910*/  FFMA R19, R10, R19, -0.16684235632419586182 ;  /* 0xbe2ad8b90a137423 */ /* 0x000fe20000000013 */
[----:B------:R-:W-:Y:S01]  /*0920*/  I2FP.F32.S32 R7, R9 ;  /* 0x0000000900077245 */ /* 0x000fe20000201400 */
[----:B------:R-:W-:Y:S01]  /*0930*/  FFMA R23, R14, R23, -0.16684235632419586182 ;  /* 0xbe2ad8b90e177423 */ /* 0x000fe20000000017 */
[----:B------:R-:W-:Y:S01]  /*0940*/  FFMA R17, R8, R17, -0.12148627638816833496 ;  /* 0xbdf8cdcc08117423 */ /* 0x000fe20000000011 */
[----:B------:R-:W-:Y:S01]  /*0950*/  FFMA R19, R10, R19, 0.20012299716472625732 ;  /* 0x3e4ced0b0a137423 */ /* 0x000fe20000000013 */
[----:B------:R-:W-:Y:S01]  /*0960*/  I2FP.F32.S32 R9, R15 ;  /* 0x0000000f00097245 */ /* 0x000fe20000201400 */
[----:B------:R-:W-:Y:S01]  /*0970*/  FFMA R23, R14, R23, 0.20012299716472625732 ;  /* 0x3e4ced0b0e177423 */ /* 0x000fe20000000017 */
[----:B------:R-:W-:Y:S01]  /*0980*/  FFMA R17, R8, R17, 0.13980610668659210205 ;  /* 0x3e0f295508117423 */ /* 0x000fe20000000011 */
[----:B------:R-:W-:Y:S01]  /*0990*/  FFMA R19, R10, R19, -0.24999669194221496582 ;  /* 0xbe7fff220a137423 */ /* 0x000fe20000000013 */
[----:B------:R-:W-:Y:S01]  /*09a0*/  FFMA R7, R7, 1.1920928955078125e-07, R18 ;  /* 0x3400000007077823 */ /* 0x000fe20000000012 */
[----:B------:R-:W-:Y:S01]  /*09b0*/  FSEL R18, RZ, -23, P3 ;  /* 0xc1b80000ff127808 */ /* 0x000fe20001800000 */
[----:B------:R-:W-:Y:S01]  /*09c0*/  FFMA R17, R8, R17, -0.16684235632419586182 ;  /* 0xbe2ad8b908117423 */ /* 0x000fe20000000011 */
[----:B------:R-:W-:Y:S01]  /*09d0*/  ISETP.GT.U32.AND P3, PT, R24, 0x7f7fffff, PT ;  /* 0x7f7fffff1800780c */ /* 0x000fe20003f64070 */
[----:B------:R-:W-:Y:S01]  /*09e0*/  FFMA R23, R14, R23, -0.24999669194221496582 ;  /* 0xbe7fff220e177423 */ /* 0x000fe20000000017 */
[----:B------:R-:W-:Y:S01]  /*09f0*/  FFMA R19, R10, R19, 0.33333182334899902344 ;  /* 0x3eaaaa780a137423 */ /* 0x000fe20000000013 */
[----:B------:R-:W-:Y:S01]  /*0a00*/  FFMA R17, R8, R17, 0.20012299716472625732 ;  /* 0x3e4ced0b08117423 */ /* 0x000fe20000000011 */
[----:B------:R-:W-:Y:S01]  /*0a10*/  MOV R15, 0x7f800000 ;  /* 0x7f800000000f7802 */ /* 0x000fe20000000f00 */
[----:B------:R-:W-:Y:S01]  /*0a20*/  FFMA R23, R14, R23, 0.33333182334899902344 ;  /* 0x3eaaaa780e177423 */ /* 0x000fe20000000017 */
[----:B------:R-:W-:Y:S01]  /*0a30*/  FFMA R19, R10, R19, -0.5 ;  /* 0xbf0000000a137423 */ /* 0x000fe20000000013 */
[----:B------:R-:W-:Y:S01]  /*0a40*/  FFMA R17, R8, R17, -0.24999669194221496582 ;  /* 0xbe7fff2208117423 */ /* 0x000fe20000000011 */
[----:B------:R-:W-:Y:S01]  /*0a50*/  FFMA R9, R9, 1.1920928955078125e-07, R18 ;  /* 0x3400000009097823 */ /* 0x000fe20000000012 */
[----:B------:R-:W-:Y:S01]  /*0a60*/  FFMA R23, R14, R23, -0.5 ;  /* 0xbf0000000e177423 */ /* 0x000fe20000000017 */
[----:B------:R-:W-:Y:S01]  /*0a70*/  FMUL R19, R10, R19 ;  /* 0x000000130a137220 */ /* 0x000fe20000400000 */
[----:B------:R-:W-:-:S02]  /*0a80*/  FFMA R17, R8, R17, 0.33333182334899902344 ;  /* 0x3eaaaa7808117423 */ /* 0x000fc40000000011 */
[----:B------:R-:W-:Y:S01]  /*0a90*/  @P3 FFMA R4, R24, R15, +INF ;  /* 0x7f80000018043423 */ /* 0x000fe2000000000f */
[----:B------:R-:W-:Y:S01]  /*0aa0*/  FMUL R23, R14, R23 ;  /* 0x000000170e177220 */ /* 0x000fe20000400000 */
[----:B------:R-:W-:Y:S01]  /*0ab0*/  FFMA R19, R10, R19, R10 ;  /* 0x000000130a137223 */ /* 0x000fe2000000000a */
[----:B------:R-:W-:Y:S01]  /*0ac0*/  FFMA R17, R8, R17, -0.5 ;  /* 0xbf00000008117423 */ /* 0x000fe20000000011 */
[----:B------:R-:W-:Y:S01]  /*0ad0*/  ISETP.GT.U32.AND P3, PT, R0, 0x7f7fffff, PT ;  /* 0x7f7fffff0000780c */ /* 0x000fe20003f64070 */
[----:B------:R-:W-:Y:S01]  /*0ae0*/  FFMA R14, R14, R23, R14 ;  /* 0x000000170e0e7223 */ /* 0x000fe2000000000e */
[----:B------:R-:W-:Y:S01]  /*0af0*/  FFMA R16, R16, 0.69314718246459960938, R19 ;  /* 0x3f31721810107823 */ /* 0x000fe20000000013 */
[----:B------:R-:W-:Y:S01]  /*0b00*/  FMUL R17, R8, R17 ;  /* 0x0000001108117220 */ /* 0x000fe20000400000 */
[----:B------:R-:W-:Y:S01]  /*0b10*/  @P0 FFMA R16, R5, R15, +INF ;  /* 0x7f80000005100423 */ /* 0x000fe2000000000f */
[----:B------:R-:W-:Y:S01]  /*0b20*/  FSEL R5, R4, -INF , P2 ;  /* 0xff80000004057808 */ /* 0x000fe20001000000 */
[----:B------:R-:W-:Y:S01]  /*0b30*/  FFMA R14, R7, 0.69314718246459960938, R14 ;  /* 0x3f317218070e7823 */ /* 0x000fe2000000000e */
[----:B------:R-:W-:Y:S01]  /*0b40*/  FFMA R8, R8, R17, R8 ;  /* 0x0000001108087223 */ /* 0x000fe20000000008 */
[C---:B------:R-:W-:Y:S01]  /*0b50*/  @P1 FFMA R14, R6.reuse, R15, +INF ;  /* 0x7f800000060e1423 */ /* 0x040fe2000000000f */
[----:B------:R-:W-:Y:S01]  /*0b60*/  FSETP.NEU.AND P0, PT, R6, RZ, PT ;  /* 0x000000ff0600720b */ /* 0x000fe20003f0d000 */
[C---:B------:R-:W-:Y:S01]  /*0b70*/  FADD R3, R5.reuse, R3 ;  /* 0x0000000305037221 */ /* 0x040fe20000000000 */
[----:B------:R-:W-:Y:S01]  /*0b80*/  FSEL R7, R16, -INF , P4 ;  /* 0xff80000010077808 */ /* 0x000fe20002000000 */
[----:B------:R-:W-:Y:S01]  /*0b90*/  FFMA R2, R5, R5, R2 ;  /* 0x0000000505027223 */ /* 0x000fe20000000002 */
[----:B------:R-:W-:Y:S01]  /*0ba0*/  FFMA R8, R9, 0.69314718246459960938, R8 ;  /* 0x3f31721809087823 */ /* 0x000fe20000000008 */
[C---:B------:R-:W-:Y:S01]  /*0bb0*/  @P3 FFMA R8, R0.reuse, R15, +INF ;  /* 0x7f80000000083423 */ /* 0x040fe2000000000f */
[----:B------:R-:W-:Y:S01]  /*0bc0*/  FSETP.NEU.AND P1, PT, R0, RZ, PT ;  /* 0x000000ff0000720b */ /* 0x000fe20003f2d000 */
[----:B------:R-:W-:Y:S01]  /*0bd0*/  FADD R3, R3, R7 ;  /* 0x0000000703037221 */ /* 0x000fe20000000000 */
[----:B------:R-:W-:Y:S01]  /*0be0*/  FSEL R5, R14, -INF , P0 ;  /* 0xff8000000e057808 */ /* 0x000fe20000000000 */
[----:B------:R-:W-:Y:S01]  /*0bf0*/  FFMA R2, R7, R7, R2 ;  /* 0x0000000707027223 */ /* 0x000fe20000000002 */
[----:B------:R-:W-:-:S02]  /*0c00*/  FSEL R7, R8, -INF , P1 ;  /* 0xff80000008077808 */ /* 0x000fc40000800000 */
[----:B------:R-:W-:Y:S01]  /*0c10*/  IADD3 R20, P0, PT, R20, 0x10, RZ ;  /* 0x0000001014147810 */ /* 0x000fe20007f1e0ff */
[----:B------:R-:W-:Y:S01]  /*0c20*/  FADD R3, R3, R5 ;  /* 0x0000000503037221 */ /* 0x000fe20000000000 */
[----:B------:R-:W-:Y:S02]  /*0c30*/  FFMA R2, R5, R5, R2 ;  /* 0x0000000505027223 */ /* 0x000fe40000000002 */
[----:B------:R-:W-:Y:S01]  /*0c40*/  IADD3.X R21, PT, PT, RZ, R21, RZ, P0, !PT ;  /* 0x00000015ff157210 */ /* 0x000fe200007fe4ff */
[----:B------:R-:W-:Y:S01]  /*0c50*/  FADD R3, R3, R7 ;  /* 0x0000000703037221 */ /* 0x000fe20000000000 */
[----:B------:R-:W-:Y:S01]  /*0c60*/  FFMA R2, R7, R7, R2 ;  /* 0x0000000707027223 */ /* 0x000fe20000000002 */
[----:B------:R-:W-:Y:S06]  /*0c70*/  BRA.U !UP0, `(.L_x_9) ;  /* 0xfffffff5084c7547 */ /* 0x000fec000b83ffff */
.L_x_0:
[----:B------:R-:W0:Y:S02]  /*0c80*/  LDC R21, c[0x0][0x390] ;  /* 0x0000e400ff157b82 */ /* 0x000e240000000800 */
[----:B0-----:R-:W-:-:S13]  /*0c90*/  ISETP.LE.AND P0, PT, R21, UR4, PT ;  /* 0x0000000415007c0c */ /* 0x001fda000bf03270 */
[----:B------:R-:W-:Y:S05]  /*0ca0*/  @P0 BRA `(.L_x_10) ;  /* 0x0000001400700947 */ /* 0x000fea0003800000 */
[C---:B------:R-:W-:Y:S02]  /*0cb0*/  IADD3 R0, PT, PT, -R21.reuse, UR4, RZ ;  /* 0x0000000415007c10 */ /* 0x040fe4000fffe1ff */
[----:B------:R-:W-:Y:S02]  /*0cc0*/  IADD3 R5, PT, PT, R21, -UR4, RZ ;  /* 0x8000000415057c10 */ /* 0x000fe4000fffe0ff */
[----:B------:R-:W-:Y:S02]  /*0cd0*/  ISETP.GT.U32.AND P0, PT, R0, -0x4, PT ;  /* 0xfffffffc0000780c */ /* 0x000fe40003f04070 */
[----:B------:R-:W-:-:S11]  /*0ce0*/  LOP3.LUT R9, R5, 0x3, RZ, 0xc0, !PT ;  /* 0x0000000305097812 */ /* 0x000fd600078ec0ff */
[----:B------:R-:W-:Y:S05]  /*0cf0*/  @P0 BRA `(.L_x_11) ;  /* 0x0000000800fc0947 */ /* 0x000fea0003800000 */
[----:B------:R-:W0:Y:S01]  /*0d00*/  LDCU.64 UR6, c[0x0][0x380] ;  /* 0x00007000ff0677ac */ /* 0x000e220008000a00 */
[----:B------:R-:W-:Y:S01]  /*0d10*/  LOP3.LUT R22, R5, 0xfffffffc, RZ, 0xc0, !PT ;  /* 0xfffffffc05167812 */ /* 0x000fe200078ec0ff */
[-C--:B------:R-:W-:Y:S02]  /*0d20*/  IMAD R20, R13, R21.reuse, UR4 ;  /* 0x000000040d147e24 */ /* 0x080fe4000f8e0215 */
[----:B------:R-:W-:Y:S01]  /*0d30*/  IMAD R21, R12, R21, UR4 ;  /* 0x000000040c157e24 */ /* 0x000fe2000f8e0215 */
[----:B------:R-:W-:Y:S01]  /*0d40*/  IADD3 R22, PT, PT, -R22, RZ, RZ ;  /* 0x000000ff16167210 */ /* 0x000fe20007ffe1ff */
[----:B0-----:R-:W-:-:S04]  /*0d50*/  UIADD3 UR5, UP0, UPT, UR6, 0x8, URZ ;  /* 0x0000000806057890 */ /* 0x001fc8000ff1e0ff */
[----:B------:R-:W-:Y:S02]  /*0d60*/  UIADD3.X UR6, UPT, UPT, URZ, UR7, URZ, UP0, !UPT ;  /* 0x00000007ff067290 */ /* 0x000fe400087fe4ff */
[----:B------:R-:W-:-:S04]  /*0d70*/  MOV R24, UR5 ;  /* 0x0000000500187c02 */ /* 0x000fc80008000f00 */
[----:B------:R-:W-:-:S07]  /*0d80*/  MOV R25, UR6 ;  /* 0x0000000600197c02 */ /* 0x000fce0008000f00 */
.L_x_20:
[----:B------:R-:W-:-:S05]  /*0d90*/  IMAD.WIDE R10, R21, 0x4, R24 ;  /* 0x00000004150a7825 */ /* 0x000fca00078e0218 */
[----:B------:R-:W2:Y:S01]  /*0da0*/  LDG.E R17, desc[UR8][R10.64+-0x8] ;  /* 0xfffff8080a117981 */ /* 0x000ea2000c1e1900 */
[----:B------:R-:W-:-:S05]  /*0db0*/  IMAD.WIDE R6, R20, 0x4, R24 ;  /* 0x0000000414067825 */ /* 0x000fca00078e0218 */
[----:B------:R-:W3:Y:S01]  /*0dc0*/  LDG.E R4, desc[UR8][R6.64+-0x8] ;  /* 0xfffff80806047981 */ /* 0x000ee2000c1e1900 */
        /* <DEDUP_REMOVED lines=12> */
[----:B------:R-:W-:-:S07]  /*0e90*/  MOV R8, R0 ;  /* 0x0000000000087202 */ /* 0x000fce0000000f00 */
.L_x_13:
[----:B------:R-:W-:Y:S05]  /*0ea0*/  BSYNC.RECONVERGENT B2 ;  /* 0x0000000000027941 */ /* 0x000fea0003800200 */
.L_x_12:
[----:B------:R-:W2:Y:S04]  /*0eb0*/  LDG.E R0, desc[UR8][R10.64+-0x4] ;  /* 0xfffffc080a007981 */ /* 0x000ea8000c1e1900 */
[----:B------:R-:W3:Y:S01]  /*0ec0*/  LDG.E R4, desc[UR8][R6.64+-0x4] ;  /* 0xfffffc0806047981 */ /* 0x000ee2000c1e1900 */
[----:B------:R-:W-:Y:S01]  /*0ed0*/  FSETP.GEU.AND P0, PT, R8, 1.175494350822287508e-38, PT ;  /* 0x008000000800780b */ /* 0x000fe20003f0e000 */
[----:B------:R-:W-:Y:S01]  /*0ee0*/  HFMA2 R17, -RZ, RZ, 1.5048828125, 33.21875 ;  /* 0x3e055027ff117431 */ /* 0x000fe200000001ff */
[----:B------:R-:W-:Y:S02]  /*0ef0*/  BSSY.RECONVERGENT B2, `(.L_x_14) ;  /* 0x0000026000027945 */ /* 0x000fe40003800200 */
[----:B------:R-:W-:-:S09]  /*0f00*/  FSEL R16, RZ, -23, P0 ;  /* 0xc1b80000ff107808 */ /* 0x000fd20000000000 */
[----:B------:R-:W-:-:S05]  /*0f10*/  @!P0 FMUL R8, R8, 8388608 ;  /* 0x4b00000008088820 */ /* 0x000fca0000400000 */
[C---:B------:R-:W-:Y:S02]  /*0f20*/  IADD3 R15, PT, PT, R8.reuse, -0x3f2aaaab, RZ ;  /* 0xc0d55555080f7810 */ /* 0x040fe40007ffe0ff */
[C---:B------:R-:W-:Y:S02]  /*0f30*/  ISETP.GT.U32.AND P0, PT, R8.reuse, 0x7f7fffff, PT ;  /* 0x7f7fffff0800780c */ /* 0x040fe40003f04070 */
[----:B------:R-:W-:Y:S02]  /*0f40*/  LOP3.LUT R15, R15, 0xff800000, RZ, 0xc0, !PT ;  /* 0xff8000000f0f7812 */ /* 0x000fe400078ec0ff */
[C---:B------:R-:W-:Y:S02]  /*0f50*/  FSETP.NEU.AND P1, PT, R8.reuse, RZ, PT ;  /* 0x000000ff0800720b */ /* 0x040fe40003f2d000 */
[-C--:B------:R-:W-:Y:S02]  /*0f60*/  IADD3 R14, PT, PT, R8, -R15.reuse, RZ ;  /* 0x8000000f080e7210 */ /* 0x080fe40007ffe0ff */
[----:B------:R-:W-:-:S03]  /*0f70*/  I2FP.F32.S32 R15, R15 ;  /* 0x0000000f000f7245 */ /* 0x000fc60000201400 */
[----:B------:R-:W-:Y:S02]  /*0f80*/  FADD R14, R14, -1 ;  /* 0xbf8000000e0e7421 */ /* 0x000fe40000000000 */
[----:B------:R-:W-:Y:S02]  /*0f90*/  FFMA R15, R15, 1.1920928955078125e-07, R16 ;  /* 0x340000000f0f7823 */ /* 0x000fe40000000010 */
[----:B------:R-:W-:-:S04]  /*0fa0*/  FFMA R17, R14, -R17, 0.14084610342979431152 ;  /* 0x3e1039f60e117423 */ /* 0x000fc80000000811 */
[----:B------:R-:W-:-:S04]  /*0fb0*/  FFMA R17, R14, R17, -0.12148627638816833496 ;  /* 0xbdf8cdcc0e117423 */ /* 0x000fc80000000011 */
[----:B------:R-:W-:-:S04]  /*0fc0*/  FFMA R17, R14, R17, 0.13980610668659210205 ;  /* 0x3e0f29550e117423 */ /* 0x000fc80000000011 */
[----:B------:R-:W-:-:S04]  /*0fd0*/  FFMA R17, R14, R17, -0.16684235632419586182 ;  /* 0xbe2ad8b90e117423 */ /* 0x000fc80000000011 */
[----:B------:R-:W-:-:S04]  /*0fe0*/  FFMA R17, R14, R17, 0.20012299716472625732 ;  /* 0x3e4ced0b0e117423 */ /* 0x000fc80000000011 */
[----:B------:R-:W-:-:S04]  /*0ff0*/  FFMA R19, R14, R17, -0.24999669194221496582 ;  /* 0xbe7fff220e137423 */ /* 0x000fc80000000011 */
[----:B------:R-:W-:-:S04]  /*1000*/  FFMA R19, R14, R19, 0.33333182334899902344 ;  /* 0x3eaaaa780e137423 */ /* 0x000fc80000000013 */
[----:B------:R-:W-:-:S04]  /*1010*/  FFMA R19, R14, R19, -0.5 ;  /* 0xbf0000000e137423 */ /* 0x000fc80000000013 */
[----:B------:R-:W-:-:S04]  /*1020*/  FMUL R19, R14, R19 ;  /* 0x000000130e137220 */ /* 0x000fc80000400000 */
[----:B------:R-:W-:Y:S01]  /*1030*/  FFMA R14, R14, R19, R14 ;  /* 0x000000130e0e7223 */ /* 0x000fe2000000000e */
[----:B------:R-:W-:-:S03]  /*1040*/  MOV R19, 0x7f800000 ;  /* 0x7f80000000137802 */ /* 0x000fc60000000f00 */
[----:B------:R-:W-:Y:S02]  /*1050*/  FFMA R14, R15, 0.69314718246459960938, R14 ;  /* 0x3f3172180f0e7823 */ /* 0x000fe4000000000e */
[----:B------:R-:W-:-:S05]  /*1060*/  @P0 FFMA R14, R8, R19, +INF ;  /* 0x7f800000080e0423 */ /* 0x000fca0000000013 */
[----:B------:R-:W-:-:S05]  /*1070*/  FSEL R15, R14, -INF , P1 ;  /* 0xff8000000e0f7808 */ /* 0x000fca0000800000 */
[C---:B------:R-:W-:Y:S01]  /*1080*/  FADD R3, R15.reuse, R3 ;  /* 0x000000030f037221 */ /* 0x040fe20000000000 */
[----:B------:R-:W-:Y:S01]  /*1090*/  FFMA R2, R15, R15, R2 ;  /* 0x0000000f0f027223 */ /* 0x000fe20000000002 */
        /* <DEDUP_REMOVED lines=8> */
[----:B------:R-:W-:-:S07]  /*1120*/  MOV R8, 0x1140 ;  /* 0x0000114000087802 */ /* 0x000fce0000000f00 */
[----:B------:R-:W-:Y:S05]  /*1130*/  CALL.REL.NOINC `($__internal_0_$__cuda_sm3x_div_rn_noftz_f32_slowpath) ;  /* 0x0000001000f07944 */ /* 0x000fea0003c00000 */
[----:B------:R-:W-:-:S07]  /*1140*/  MOV R8, R0 ;  /* 0x0000000000087202 */ /* 0x000fce0000000f00 */
.L_x_15:
[----:B------:R-:W-:Y:S05]  /*1150*/  BSYNC.RECONVERGENT B2 ;  /* 0x0000000000027941 */ /* 0x000fea0003800200 */
.L_x_14:
        /* <DEDUP_REMOVED lines=29> */
[----:B------:R-:W-:Y:S01]  /*1330*/  FADD R3, R3, R15 ;  /* 0x0000000f03037221 */ /* 0x000fe20000000000 */
        /* <DEDUP_REMOVED lines=12> */
.L_x_17:
[----:B------:R-:W-:Y:S05]  /*1400*/  BSYNC.RECONVERGENT B2 ;  /* 0x0000000000027941 */ /* 0x000fea0003800200 */
.L_x_16:
[----:B------:R-:W2:Y:S04]  /*1410*/  LDG.E R0, desc[UR8][R10.64+0x4] ;  /* 0x000004080a007981 */ /* 0x000ea8000c1e1900 */
[----:B------:R0:W3:Y:S01]  /*1420*/  LDG.E R4, desc[UR8][R6.64+0x4] ;  /* 0x0000040806047981 */ /* 0x0000e2000c1e1900 */
[----:B------:R-:W-:Y:S01]  /*1430*/  FSETP.GEU.AND P0, PT, R8, 1.175494350822287508e-38, PT ;  /* 0x008000000800780b */ /* 0x000fe20003f0e000 */
[----:B------:R-:W-:Y:S01]  /*1440*/  HFMA2 R17, -RZ, RZ, 1.5048828125, 33.21875 ;  /* 0x3e055027ff117431 */ /* 0x000fe200000001ff */
[----:B------:R-:W-:Y:S02]  /*1450*/  BSSY.RECONVERGENT B2, `(.L_x_18) ;  /* 0x0000026000027945 */ /* 0x000fe40003800200 */
[----:B0-----:R-:W-:-:S09]  /*1460*/  FSEL R6, RZ, -23, P0 ;  /* 0xc1b80000ff067808 */ /* 0x001fd20000000000 */
[----:B------:R-:W-:-:S05]  /*1470*/  @!P0 FMUL R8, R8, 8388608 ;  /* 0x4b00000008088820 */ /* 0x000fca0000400000 */
[C---:B------:R-:W-:Y:S02]  /*1480*/  IADD3 R14, PT, PT, R8.reuse, -0x3f2aaaab, RZ ;  /* 0xc0d55555080e7810 */ /* 0x040fe40007ffe0ff */
[----:B------:R-:W-:Y:S02]  /*1490*/  ISETP.GT.U32.AND P0, PT, R8, 0x7f7fffff, PT ;  /* 0x7f7fffff0800780c */ /* 0x000fe40003f04070 */
[----:B------:R-:W-:Y:S02]  /*14a0*/  LOP3.LUT R15, R14, 0xff800000, RZ, 0xc0, !PT ;  /* 0xff8000000e0f7812 */ /* 0x000fe400078ec0ff */
[C---:B------:R-:W-:Y:S02]  /*14b0*/  FSETP.NEU.AND P1, PT, R8.reuse, RZ, PT ;  /* 0x000000ff0800720b */ /* 0x040fe40003f2d000 */
[-C--:B------:R-:W-:Y:S02]  /*14c0*/  IADD3 R14, PT, PT, R8, -R15.reuse, RZ ;  /* 0x8000000f080e7210 */ /* 0x080fe40007ffe0ff */
[----:B------:R-:W-:-:S03]  /*14d0*/  I2FP.F32.S32 R15, R15 ;  /* 0x0000000f000f7245 */ /* 0x000fc60000201400 */
[----:B------:R-:W-:Y:S02]  /*14e0*/  FADD R14, R14, -1 ;  /* 0xbf8000000e0e7421 */ /* 0x000fe40000000000 */
[----:B------:R-:W-:Y:S01]  /*14f0*/  FFMA R6, R15, 1.1920928955078125e-07, R6 ;  /* 0x340000000f067823 */ /* 0x000fe20000000006 */
[----:B------:R-:W-:Y:S01]  /*1500*/  MOV R15, 0x7f800000 ;  /* 0x7f800000000f7802 */ /* 0x000fe20000000f00 */
        /* <DEDUP_REMOVED lines=9> */
[----:B------:R-:W-:-:S04]  /*15a0*/  FFMA R17, R14, R17, R14 ;  /* 0x000000110e117223 */ /* 0x000fc8000000000e */
[----:B------:R-:W-:Y:S01]  /*15b0*/  FFMA R6, R6, 0.69314718246459960938, R17 ;  /* 0x3f31721806067823 */ /* 0x000fe20000000011 */
[----:B------:R-:W-:Y:S01]  /*15c0*/  @P0 FFMA R6, R8, R15, +INF ;  /* 0x7f80000008060423 */ /* 0x000fe2000000000f */
[----:B--2---:R-:W0:Y:S08]  /*15d0*/  MUFU.RCP R7, R0 ;  /* 0x0000000000077308 */ /* 0x004e300000001000 */
[----:B---3--:R-:W1:Y:S01]  /*15e0*/  FCHK P0, R4, R0 ;  /* 0x0000000004007302 */ /* 0x008e620000000000 */
[----:B0-----:R-:W-:-:S04]  /*15f0*/  FFMA R10, -R0, R7, 1 ;  /* 0x3f800000000a7423 */ /* 0x001fc80000000107 */
[----:B------:R-:W-:Y:S01]  /*1600*/  FFMA R11, R7, R10, R7 ;  /* 0x0000000a070b7223 */ /* 0x000fe20000000007 */
[----:B------:R-:W-:-:S03]  /*1610*/  FSEL R7, R6, -INF , P1 ;  /* 0xff80000006077808 */ /* 0x000fc60000800000 */
[----:B------:R-:W-:Y:S02]  /*1620*/  FFMA R8, R4, R11, RZ ;  /* 0x0000000b04087223 */ /* 0x000fe400000000ff */
[----:B------:R-:W-:Y:S01]  /*1630*/  FADD R3, R3, R7 ;  /* 0x0000000703037221 */ /* 0x000fe20000000000 */
[----:B------:R-:W-:Y:S01]  /*1640*/  FFMA R2, R7, R7, R2 ;  /* 0x0000000707027223 */ /* 0x000fe20000000002 */
[----:B------:R-:W-:-:S04]  /*1650*/  FFMA R6, -R0, R8, R4 ;  /* 0x0000000800067223 */ /* 0x000fc80000000104 */
[----:B------:R-:W-:Y:S01]  /*1660*/  FFMA R6, R11, R6, R8 ;  /* 0x000000060b067223 */ /* 0x000fe20000000008 */
[----:B-1----:R-:W-:Y:S06]  /*1670*/  @!P0 BRA `(.L_x_19) ;  /* 0x00000000000c8947 */ /* 0x002fec0003800000 */
[----:B------:R-:W-:-:S07]  /*1680*/  MOV R8, 0x16a0 ;  /* 0x000016a000087802 */ /* 0x000fce0000000f00 */
[----:B------:R-:W-:Y:S05]  /*1690*/  CALL.REL.NOINC `($__internal_0_$__cuda_sm3x_div_rn_noftz_f32_slowpath) ;  /* 0x0000000c00987944 */ /* 0x000fea0003c00000 */
[----:B------:R-:W-:-:S07]  /*16a0*/  MOV R6, R0 ;  /* 0x0000000000067202 */ /* 0x000fce0000000f00 */
.L_x_19:
[----:B------:R-:W-:Y:S05]  /*16b0*/  BSYNC.RECONVERGENT B2 ;  /* 0x0000000000027941 */ /* 0x000fea0003800200 */
.L_x_18:
[----:B------:R-:W-:Y:S01]  /*16c0*/  MOV R0, R6 ;  /* 0x0000000600007202 */ /* 0x000fe20000000f00 */
[----:B------:R-:W-:Y:S01]  /*16d0*/  HFMA2 R11, -RZ, RZ, 1.5048828125, 33.21875 ;  /* 0x3e055027ff0b7431 */ /* 0x000fe200000001ff */
[----:B------:R-:W-:Y:S01]  /*16e0*/  IADD3 R22, PT, PT, R22, 0x4, RZ ;  /* 0x0000000416167810 */ /* 0x000fe20007ffe0ff */
[----:B------:R-:W-:Y:S01]  /*16f0*/  UIADD3 UR4, UPT, UPT, UR4, 0x4, URZ ;  /* 0x0000000404047890 */ /* 0x000fe2000fffe0ff */
[----:B------:R-:W-:Y:S02]  /*1700*/  FSETP.GEU.AND P0, PT, R0, 1.175494350822287508e-38, PT ;  /* 0x008000000000780b */ /* 0x000fe40003f0e000 */
[----:B------:R-:W-:Y:S02]  /*1710*/  IADD3 R20, PT, PT, R20, 0x4, RZ ;  /* 0x0000000414147810 */ /* 0x000fe40007ffe0ff */
[----:B------:R-:W-:-:S09]  /*1720*/  IADD3 R21, PT, PT, R21, 0x4, RZ ;  /* 0x0000000415157810 */ /* 0x000fd20007ffe0ff */
[----:B------:R-:W-:-:S05]  /*1730*/  @!P0 FMUL R0, R0, 8388608 ;  /* 0x4b00000000008820 */ /* 0x000fca0000400000 */
[----:B------:R-:W-:-:S04]  /*1740*/  IADD3 R4, PT, PT, R0, -0x3f2aaaab, RZ ;  /* 0xc0d5555500047810 */ /* 0x000fc80007ffe0ff */
[----:B------:R-:W-:-:S04]  /*1750*/  LOP3.LUT R7, R4, 0xff800000, RZ, 0xc0, !PT ;  /* 0xff80000004077812 */ /* 0x000fc800078ec0ff */
[-C--:B------:R-:W-:Y:S02]  /*1760*/  IADD3 R4, PT, PT, R0, -R7.reuse, RZ ;  /* 0x8000000700047210 */ /* 0x080fe40007ffe0ff */
[----:B------:R-:W-:-:S03]  /*1770*/  I2FP.F32.S32 R7, R7 ;  /* 0x0000000700077245 */ /* 0x000fc60000201400 */
[----:B------:R-:W-:Y:S01]  /*1780*/  FADD R6, R4, -1 ;  /* 0xbf80000004067421 */ /* 0x000fe20000000000 */
[----:B------:R-:W-:Y:S02]  /*1790*/  FSEL R4, RZ, -23, P0 ;  /* 0xc1b80000ff047808 */ /* 0x000fe40000000000 */
[----:B------:R-:W-:Y:S01]  /*17a0*/  ISETP.GT.U32.AND P0, PT, R0, 0x7f7fffff, PT ;  /* 0x7f7fffff0000780c */ /* 0x000fe20003f04070 */
[C---:B------:R-:W-:Y:S02]  /*17b0*/  FFMA R11, R6.reuse, -R11, 0.14084610342979431152 ;  /* 0x3e1039f6060b7423 */ /* 0x040fe4000000080b */
[----:B------:R-:W-:Y:S01]  /*17c0*/  FFMA R4, R7, 1.1920928955078125e-07, R4 ;  /* 0x3400000007047823 */ /* 0x000fe20000000004 */
[----:B------:R-:W-:Y:S01]  /*17d0*/  MOV R7, 0x7f800000 ;  /* 0x7f80000000077802 */ /* 0x000fe20000000f00 */
        /* <DEDUP_REMOVED lines=10> */
[C---:B------:R-:W-:Y:S01]  /*1880*/  @P0 FFMA R4, R0.reuse, R7, +INF ;  /* 0x7f80000000040423 */ /* 0x040fe20000000007 */
[----:B------:R-:W-:-:S04]  /*1890*/  FSETP.NEU.AND P0, PT, R0, RZ, PT ;  /* 0x000000ff0000720b */ /* 0x000fc80003f0d000 */
[----:B------:R-:W-:Y:S02]  /*18a0*/  FSEL R7, R4, -INF , P0 ;  /* 0xff80000004077808 */ /* 0x000fe40000000000 */
[----:B------:R-:W-:-:S03]  /*18b0*/  ISETP.NE.AND P0, PT, R22, RZ, PT ;  /* 0x000000ff1600720c */ /* 0x000fc60003f05270 */
[----:B------:R-:W-:Y:S01]  /*18c0*/  FADD R3, R3, R7 ;  /* 0x0000000703037221 */ /* 0x000fe20000000000 */
[----:B------:R-:W-:-:S09]  /*18d0*/  FFMA R2, R7, R7, R2 ;  /* 0x0000000707027223 */ /* 0x000fd20000000002 */
[----:B------:R-:W-:Y:S05]  /*18e0*/  @P0 BRA `(.L_x_20) ;  /* 0xfffffff400280947 */ /* 0x000fea000383ffff */
.L_x_11:
[----:B------:R-:W-:-:S13]  /*18f0*/  ISETP.NE.AND P0, PT, R9, RZ, PT ;  /* 0x000000ff0900720c */ /* 0x000fda0003f05270 */
[----:B------:R-:W-:Y:S05]  /*1900*/  @!P0 BRA `(.L_x_10) ;  /* 0x0000000800588947 */ /* 0x000fea0003800000 */
[----:B------:R-:W-:-:S13]  /*1910*/  ISETP.NE.AND P0, PT, R9, 0x1, PT ;  /* 0x000000010900780c */ /* 0x000fda0003f05270 */
[----:B------:R-:W-:Y:S05]  /*1920*/  @!P0 BRA `(.L_x_21) ;  /* 0x00000004007c8947 */ /* 0x000fea0003800000 */
[----:B------:R-:W0:Y:S08]  /*1930*/  LDC R0, c[0x0][0x390] ;  /* 0x0000e400ff007b82 */ /* 0x000e300000000800 */
[----:B------:R-:W1:Y:S01]  /*1940*/  LDC.64 R10, c[0x0][0x380] ;  /* 0x0000e000ff0a7b82 */ /* 0x000e620000000a00 */
[----:B0-----:R-:W-:-:S04]  /*1950*/  IMAD R7, R12, R0, UR4 ;  /* 0x000000040c077e24 */ /* 0x001fc8000f8e0200 */
[----:B-1----:R-:W-:-:S05]  /*1960*/  IMAD.WIDE R6, R7, 0x4, R10 ;  /* 0x0000000407067825 */ /* 0x002fca00078e020a */
[----:B------:R-:W2:Y:S01]  /*1970*/  LDG.E R15, desc[UR8][R6.64] ;  /* 0x00000008060f7981 */ /* 0x000ea2000c1e1900 */
[----:B------:R-:W-:-:S04]  /*1980*/  IMAD R9, R13, R0, UR4 ;  /* 0x000000040d097e24 */ /* 0x000fc8000f8e0200 */
        /* <DEDUP_REMOVED lines=15> */
.L_x_23:
[----:B------:R-:W-:Y:S05]  /*1a80*/  BSYNC.RECONVERGENT B2 ;  /* 0x0000000000027941 */ /* 0x000fea0003800200 */
.L_x_22:
[----:B------:R0:W2:Y:S04]  /*1a90*/  LDG.E R0, desc[UR8][R6.64+0x4] ;  /* 0x0000040806007981 */ /* 0x0000a8000c1e1900 */
[----:B------:R1:W3:Y:S01]  /*1aa0*/  LDG.E R4, desc[UR8][R10.64+0x4] ;  /* 0x000004080a047981 */ /* 0x0002e2000c1e1900 */
[----:B------:R-:W-:Y:S01]  /*1ab0*/  FSETP.GEU.AND P0, PT, R8, 1.175494350822287508e-38, PT ;  /* 0x008000000800780b */ /* 0x000fe20003f0e000 */
[----:B------:R-:W-:Y:S01]  /*1ac0*/  HFMA2 R15, -RZ, RZ, 1.5048828125, 33.21875 ;  /* 0x3e055027ff0f7431 */ /* 0x000fe200000001ff */
[----:B------:R-:W-:Y:S02]  /*1ad0*/  BSSY.RECONVERGENT B2, `(.L_x_24) ;  /* 0x0000026000027945 */ /* 0x000fe40003800200 */
[----:B0-----:R-:W-:Y:S02]  /*1ae0*/  FSEL R6, RZ, -23, P0 ;  /* 0xc1b80000ff067808 */ /* 0x001fe40000000000 */
[----:B-1----:R-:W-:-:S07]  /*1af0*/  MOV R11, 0x7f800000 ;  /* 0x7f800000000b7802 */ /* 0x002fce0000000f00 */
        /* <DEDUP_REMOVED lines=35> */
.L_x_25:
[----:B------:R-:W-:Y:S05]  /*1d30*/  BSYNC.RECONVERGENT B2 ;  /* 0x0000000000027941 */ /* 0x000fea0003800200 */
.L_x_24:
[----:B------:R-:W-:Y:S01]  /*1d40*/  MOV R11, R6 ;  /* 0x00000006000b7202 */ /* 0x000fe20000000f00 */
[----:B------:R-:W-:Y:S01]  /*1d50*/  HFMA2 R7, -RZ, RZ, 1.5048828125, 33.21875 ;  /* 0x3e055027ff077431 */ /* 0x000fe200000001ff */
[----:B------:R-:W-:Y:S02]  /*1d60*/  UIADD3 UR4, UPT, UPT, UR4, 0x2, URZ ;  /* 0x0000000204047890 */ /* 0x000fe4000fffe0ff */
[----:B------:R-:W-:-:S13]  /*1d70*/  FSETP.GEU.AND P0, PT, R11, 1.175494350822287508e-38, PT ;  /* 0x008000000b00780b */ /* 0x000fda0003f0e000 */
[----:B------:R-:W-:-:S05]  /*1d80*/  @!P0 FMUL R11, R11, 8388608 ;  /* 0x4b0000000b0b8820 */ /* 0x000fca0000400000 */
[----:B------:R-:W-:-:S04]  /*1d90*/  IADD3 R0, PT, PT, R11, -0x3f2aaaab, RZ ;  /* 0xc0d555550b007810 */ /* 0x000fc80007ffe0ff */
[----:B------:R-:W-:-:S04]  /*1da0*/  LOP3.LUT R4, R0, 0xff800000, RZ, 0xc0, !PT ;  /* 0xff80000000047812 */ /* 0x000fc800078ec0ff */
[----:B------:R-:W-:-:S05]  /*1db0*/  IADD3 R0, PT, PT, R11, -R4, RZ ;  /* 0x800000040b007210 */ /* 0x000fca0007ffe0ff */
[----:B------:R-:W-:Y:S01]  /*1dc0*/  FADD R6, R0, -1 ;  /* 0xbf80000000067421 */ /* 0x000fe20000000000 */
[----:B------:R-:W-:Y:S02]  /*1dd0*/  FSEL R0, RZ, -23, P0 ;  /* 0xc1b80000ff007808 */ /* 0x000fe40000000000 */
[----:B------:R-:W-:Y:S01]  /*1de0*/  ISETP.GT.U32.AND P0, PT, R11, 0x7f7fffff, PT ;  /* 0x7f7fffff0b00780c */ /* 0x000fe20003f04070 */
[----:B------:R-:W-:-:S04]  /*1df0*/  FFMA R7, R6, -R7, 0.14084610342979431152 ;  /* 0x3e1039f606077423 */ /* 0x000fc80000000807 */
[----:B------:R-:W-:-:S04]  /*1e00*/  FFMA R7, R6, R7, -0.12148627638816833496 ;  /* 0xbdf8cdcc06077423 */ /* 0x000fc80000000007 */
[----:B------:R-:W-:-:S04]  /*1e10*/  FFMA R7, R6, R7, 0.13980610668659210205 ;  /* 0x3e0f295506077423 */ /* 0x000fc80000000007 */
[----:B------:R-:W-:-:S04]  /*1e20*/  FFMA R7, R6, R7, -0.16684235632419586182 ;  /* 0xbe2ad8b906077423 */ /* 0x000fc80000000007 */
[----:B------:R-:W-:-:S04]  /*1e30*/  FFMA R7, R6, R7, 0.20012299716472625732 ;  /* 0x3e4ced0b06077423 */ /* 0x000fc80000000007 */
[----:B------:R-:W-:-:S04]  /*1e40*/  FFMA R7, R6, R7, -0.24999669194221496582 ;  /* 0xbe7fff2206077423 */ /* 0x000fc80000000007 */
[----:B------:R-:W-:-:S04]  /*1e50*/  FFMA R7, R6, R7, 0.33333182334899902344 ;  /* 0x3eaaaa7806077423 */ /* 0x000fc80000000007 */
[C---:B------:R-:W-:Y:S01]  /*1e60*/  FFMA R9, R6.reuse, R7, -0.5 ;  /* 0xbf00000006097423 */ /* 0x040fe20000000007 */
[----:B------:R-:W-:Y:S02]  /*1e70*/  I2FP.F32.S32 R7, R4 ;  /* 0x0000000400077245 */ /* 0x000fe40000201400 */
[----:B------:R-:W-:Y:S01]  /*1e80*/  MOV R4, 0x7f800000 ;  /* 0x7f80000000047802 */ /* 0x000fe20000000f00 */
[C---:B------:R-:W-:Y:S02]  /*1e90*/  FMUL R9, R6.reuse, R9 ;  /* 0x0000000906097220 */ /* 0x040fe40000400000 */
[----:B------:R-:W-:Y:S02]  /*1ea0*/  FFMA R0, R7, 1.1920928955078125e-07, R0 ;  /* 0x3400000007007823 */ /* 0x000fe40000000000 */
[----:B------:R-:W-:-:S04]  /*1eb0*/  FFMA R9, R6, R9, R6 ;  /* 0x0000000906097223 */ /* 0x000fc80000000006 */
[----:B------:R-:W-:Y:S01]  /*1ec0*/  FFMA R0, R0, 0.69314718246459960938, R9 ;  /* 0x3f31721800007823 */ /* 0x000fe20000000009 */
[C---:B------:R-:W-:Y:S01]  /*1ed0*/  @P0 FFMA R0, R11.reuse, R4, +INF ;  /* 0x7f8000000b000423 */ /* 0x040fe20000000004 */
[----:B------:R-:W-:-:S04]  /*1ee0*/  FSETP.NEU.AND P0, PT, R11, RZ, PT ;  /* 0x000000ff0b00720b */ /* 0x000fc80003f0d000 */
[----:B------:R-:W-:-:S05]  /*1ef0*/  FSEL R7, R0, -INF , P0 ;  /* 0xff80000000077808 */ /* 0x000fca0000000000 */
[----:B------:R-:W-:Y:S01]  /*1f00*/  FADD R3, R3, R7 ;  /* 0x0000000703037221 */ /* 0x000fe20000000000 */
[----:B------:R-:W-:-:S07]  /*1f10*/  FFMA R2, R7, R7, R2 ;  /* 0x0000000707027223 */ /* 0x000fce0000000002 */
.L_x_21:
[----:B------:R-:W-:-:S04]  /*1f20*/  LOP3.LUT R5, R5, 0x1, RZ, 0xc0, !PT ;  /* 0x0000000105057812 */ /* 0x000fc800078ec0ff */
[----:B------:R-:W-:-:S13]  /*1f30*/  ISETP.NE.U32.AND P0, PT, R5, 0x1, PT ;  /* 0x000000010500780c */ /* 0x000fda0003f05070 */
[----:B------:R-:W-:Y:S05]  /*1f40*/  @P0 BRA `(.L_x_10) ;  /* 0x0000000000c80947 */ /* 0x000fea0003800000 */
[----:B------:R-:W0:Y:S08]  /*1f50*/  LDC R9, c[0x0][0x390] ;  /* 0x0000e400ff097b82 */ /* 0x000e300000000800 */
[----:B------:R-:W1:Y:S01]  /*1f60*/  LDC.64 R4, c[0x0][0x380] ;  /* 0x0000e000ff047b82 */ /* 0x000e620000000a00 */
[----:B0-----:R-:W-:-:S04]  /*1f70*/  IMAD R7, R12, R9, UR4 ;  /* 0x000000040c077e24 */ /* 0x001fc8000f8e0209 */
[----:B-1----:R-:W-:-:S06]  /*1f80*/  IMAD.WIDE R6, R7, 0x4, R4 ;  /* 0x0000000407067825 */ /* 0x002fcc00078e0204 */
[----:B------:R-:W2:Y:S01]  /*1f90*/  LDG.E R7, desc[UR8][R6.64] ;  /* 0x0000000806077981 */ /* 0x000ea2000c1e1900 */
[----:B------:R-:W-:-:S04]  /*1fa0*/  IMAD R9, R13, R9, UR4 ;  /* 0x000000040d097e24 */ /* 0x000fc8000f8e0209 */
[----:B------:R-:W-:-:S06]  /*1fb0*/  IMAD.WIDE R4, R9, 0x4, R4 ;  /* 0x0000000409047825 */ /* 0x000fcc00078e0204 */
        /* <DEDUP_REMOVED lines=13> */
.L_x_27:
[----:B------:R-:W-:Y:S05]  /*2090*/  BSYNC.RECONVERGENT B2 ;  /* 0x0000000000027941 */ /* 0x000fea0003800200 */
.L_x_26:
[----:B------:R-:W-:Y:S01]  /*20a0*/  MOV R9, R0 ;  /* 0x0000000000097202 */ /* 0x000fe20000000f00 */
[----:B------:R-:W-:-:S03]  /*20b0*/  HFMA2 R5, -RZ, RZ, 1.5048828125, 33.21875 ;  /* 0x3e055027ff057431 */ /* 0x000fc600000001ff */
        /* <DEDUP_REMOVED lines=27> */
.L_x_10:
[----:B------:R-:W0:Y:S01]  /*2270*/  LDCU UR4, c[0x0][0x390] ;  /* 0x00007200ff0477ac */ /* 0x000e220008000800 */
[----:B------:R-:W-:Y:S01]  /*2280*/  BSSY.RECONVERGENT B2, `(.L_x_28) ;  /* 0x000000e000027945 */ /* 0x000fe20003800200 */
[----:B0-----:R-:W-:-:S04]  /*2290*/  I2FP.F32.S32 R6, UR4 ;  /* 0x0000000400067c45 */ /* 0x001fc80008201400 */
[----:B------:R-:W0:Y:S08]  /*22a0*/  MUFU.RCP R5, R6 ;  /* 0x0000000600057308 */ /* 0x000e300000001000 */
        /* <DEDUP_REMOVED lines=11> */
.L_x_29:
[----:B------:R-:W-:Y:S05]  /*2360*/  BSYNC.RECONVERGENT B2 ;  /* 0x0000000000027941 */ /* 0x000fea0003800200 */
.L_x_28:
[----:B------:R-:W0:Y:S01]  /*2370*/  LDCU UR4, c[0x0][0x390] ;  /* 0x00007200ff0477ac */ /* 0x000e220008000800 */
[-C--:B------:R-:W-:Y:S01]  /*2380*/  FMUL R3, R6, R0.reuse ;  /* 0x0000000006037220 */ /* 0x080fe20000400000 */
[----:B------:R-:W-:Y:S03]  /*2390*/  BSSY.RECONVERGENT B2, `(.L_x_30) ;  /* 0x000000f000027945 */ /* 0x000fe60003800200 */
[----:B------:R-:W-:Y:S01]  /*23a0*/  FFMA R4, R3, -R0, R2 ;  /* 0x8000000003047223 */ /* 0x000fe20000000002 */
[----:B0-----:R-:W-:-:S06]  /*23b0*/  UIADD3 UR4, UPT, UPT, UR4, -0x1, URZ ;  /* 0xffffffff04047890 */ /* 0x001fcc000fffe0ff */
[----:B------:R-:W-:-:S04]  /*23c0*/  I2FP.F32.S32 R5, UR4 ;  /* 0x0000000400057c45 */ /* 0x000fc80008201400 */
        /* <DEDUP_REMOVED lines=11> */
.L_x_31:
[----:B------:R-:W-:Y:S05]  /*2480*/  BSYNC.RECONVERGENT B2 ;  /* 0x0000000000027941 */ /* 0x000fea0003800200 */
.L_x_30:
[----:B------:R-:W0:Y:S01]  /*2490*/  LDC.64 R2, c[0x0][0x388] ;  /* 0x0000e200ff027b82 */ /* 0x000e220000000a00 */
[----:B------:R-:W-:-:S05]  /*24a0*/  IADD3 R4, PT, PT, R13, -0x1, RZ ;  /* 0xffffffff0d047810 */ /* 0x000fca0007ffe0ff */
[----:B------:R-:W-:-:S05]  /*24b0*/  IMAD R13, R13, R4, RZ ;  /* 0x000000040d0d7224 */ /* 0x000fca00078e02ff */
[----:B------:R-:W-:-:S05]  /*24c0*/  LEA.HI R13, R13, R12, RZ, 0x1f ;  /* 0x0000000c0d0d7211 */ /* 0x000fca00078ff8ff */
[----:B0-----:R-:W-:-:S05]  /*24d0*/  IMAD.WIDE.U32 R2, R13, 0x4, R2 ;  /* 0x000000040d027825 */ /* 0x001fca00078e0002 */
[----:B------:R-:W-:Y:S01]  /*24e0*/  STG.E desc[UR8][R2.64], R0 ;  /* 0x0000000002007986 */ /* 0x000fe2000c101908 */
[----:B------:R-:W-:Y:S05]  /*24f0*/  EXIT ;  /* 0x000000000000794d */ /* 0x000fea0003800000 */
        .weak           $__internal_0_$__cuda_sm3x_div_rn_noftz_f32_slowpath
        .type           $__internal_0_$__cuda_sm3x_div_rn_noftz_f32_slowpath,@function
        .size           $__internal_0_$__cuda_sm3x_div_rn_noftz_f32_slowpath,(.L_x_44 - $__internal_0_$__cuda_sm3x_div_rn_noftz_f32_slowpath)
$__internal_0_$__cuda_sm3x_div_rn_noftz_f32_slowpath:
[----:B------:R-:W-:Y:S01]  /*2500*/  SHF.R.U32.HI R14, RZ, 0x17, R0 ;  /* 0x00000017ff0e7819 */ /* 0x000fe20000011600 */
[----:B------:R-:W-:Y:S01]  /*2510*/  BSSY.RECONVERGENT B0, `(.L_x_32) ;  /* 0x0000062000007945 */ /* 0x000fe20003800200 */
[----:B------:R-:W-:Y:S02]  /*2520*/  SHF.R.U32.HI R16, RZ, 0x17, R4 ;  /* 0x00000017ff107819 */ /* 0x000fe40000011604 */
[----:B------:R-:W-:Y:S02]  /*2530*/  LOP3.LUT R14, R14, 0xff, RZ, 0xc0, !PT ;  /* 0x000000ff0e0e7812 */ /* 0x000fe400078ec0ff */
[----:B------:R-:W-:Y:S02]  /*2540*/  LOP3.LUT R16, R16, 0xff, RZ, 0xc0, !PT ;  /* 0x000000ff10107812 */ /* 0x000fe400078ec0ff */
[----:B------:R-:W-:Y:S02]  /*2550*/  IADD3 R17, PT, PT, R14, -0x1, RZ ;  /* 0xffffffff0e117810 */ /* 0x000fe40007ffe0ff */
[----:B------:R-:W-:-:S02]  /*2560*/  IADD3 R18, PT, PT, R16, -0x1, RZ ;  /* 0xffffffff10127810 */ /* 0x000fc40007ffe0ff */
[----:B------:R-:W-:-:S04]  /*2570*/  ISETP.GT.U32.AND P0, PT, R17, 0xfd, PT ;  /* 0x000000fd1100780c */ /* 0x000fc80003f04070 */
[----:B------:R-:W-:-:S13]  /*2580*/  ISETP.GT.U32.OR P0, PT, R18, 0xfd, P0 ;  /* 0x000000fd1200780c */ /* 0x000fda0000704470 */
[----:B------:R-:W-:Y:S01]  /*2590*/  @!P0 MOV R15, RZ ;  /* 0x000000ff000f8202 */ /* 0x000fe20000000f00 */
[----:B------:R-:W-:Y:S06]  /*25a0*/  @!P0 BRA `(.L_x_33) ;  /* 0x00000000005c8947 */ /* 0x000fec0003800000 */
[----:B------:R-:W-:Y:S02]  /*25b0*/  FSETP.GTU.FTZ.AND P0, PT, |R4|, +INF , PT ;  /* 0x7f8000000400780b */ /* 0x000fe40003f1c200 */
[----:B------:R-:W-:-:S04]  /*25c0*/  FSETP.GTU.FTZ.AND P1, PT, |R0|, +INF , PT ;  /* 0x7f8000000000780b */ /* 0x000fc80003f3c200 */
[----:B------:R-:W-:-:S13]  /*25d0*/  PLOP3.LUT P0, PT, P0, P1, PT, 0xf8, 0x8f ;  /* 0x00000000008f781c */ /* 0x000fda0000703f70 */
[----:B------:R-:W-:Y:S05]  /*25e0*/  @P0 BRA `(.L_x_34) ;  /* 0x00000004004c0947 */ /* 0x000fea0003800000 */
[----:B------:R-:W-:-:S13]  /*25f0*/  LOP3.LUT P0, RZ, R0, 0x7fffffff, R4, 0xc8, !PT ;  /* 0x7fffffff00ff7812 */ /* 0x000fda000780c804 */
[----:B------:R-:W-:Y:S05]  /*2600*/  @!P0 BRA `(.L_x_35) ;  /* 0x00000004003c8947 */ /* 0x000fea0003800000 */
[----:B------:R-:W-:Y:S02]  /*2610*/  FSETP.NEU.FTZ.AND P1, PT, |R4|, +INF , PT ;  /* 0x7f8000000400780b */ /* 0x000fe40003f3d200 */
[----:B------:R-:W-:Y:S02]  /*2620*/  FSETP.NEU.FTZ.AND P2, PT, |R0|, +INF , PT ;  /* 0x7f8000000000780b */ /* 0x000fe40003f5d200 */
[----:B------:R-:W-:-:S11]  /*2630*/  FSETP.NEU.FTZ.AND P0, PT, |R4|, +INF , PT ;  /* 0x7f8000000400780b */ /* 0x000fd60003f1d200 */
[----:B------:R-:W-:Y:S05]  /*2640*/  @!P2 BRA !P1, `(.L_x_35) ;  /* 0x00000004002ca947 */ /* 0x000fea0004800000 */
[----:B------:R-:W-:-:S04]  /*2650*/  LOP3.LUT P1, RZ, R4, 0x7fffffff, RZ, 0xc0, !PT ;  /* 0x7fffffff04ff7812 */ /* 0x000fc8000782c0ff */
[----:B------:R-:W-:-:S13]  /*2660*/  PLOP3.LUT P1, PT, P2, P1, PT, 0x2f, 0xf2 ;  /* 0x0000000000f2781c */ /* 0x000fda0001722577 */
[----:B------:R-:W-:Y:S05]  /*2670*/  @P1 BRA `(.L_x_36) ;  /* 0x0000000400181947 */ /* 0x000fea0003800000 */
[----:B------:R-:W-:-:S04]  /*2680*/  LOP3.LUT P1, RZ, R0, 0x7fffffff, RZ, 0xc0, !PT ;  /* 0x7fffffff00ff7812 */ /* 0x000fc8000782c0ff */
[----:B------:R-:W-:-:S13]  /*2690*/  PLOP3.LUT P0, PT, P0, P1, PT, 0x2f, 0xf2 ;  /* 0x0000000000f2781c */ /* 0x000fda0000702577 */
[----:B------:R-:W-:Y:S05]  /*26a0*/  @P0 BRA `(.L_x_37) ;  /* 0x0000000400000947 */ /* 0x000fea0003800000 */
[----:B------:R-:W-:Y:S02]  /*26b0*/  ISETP.GE.AND P0, PT, R18, RZ, PT ;  /* 0x000000ff1200720c */ /* 0x000fe40003f06270 */
[----:B------:R-:W-:-:S11]  /*26c0*/  ISETP.GE.AND P1, PT, R17, RZ, PT ;  /* 0x000000ff1100720c */ /* 0x000fd60003f26270 */
[----:B------:R-:W-:Y:S01]  /*26d0*/  @P0 MOV R15, RZ ;  /* 0x000000ff000f0202 */ /* 0x000fe20000000f00 */
[----:B------:R-:W-:Y:S01]  /*26e0*/  @!P0 FFMA R4, R4, 1.84467440737095516160e+19, RZ ;  /* 0x5f80000004048823 */ /* 0x000fe200000000ff */
[----:B------:R-:W-:Y:S01]  /*26f0*/  @!P0 MOV R15, 0xffffffc0 ;  /* 0xffffffc0000f8802 */ /* 0x000fe20000000f00 */
[----:B------:R-:W-:-:S03]  /*2700*/  @!P1 FFMA R0, R0, 1.84467440737095516160e+19, RZ ;  /* 0x5f80000000009823 */ /* 0x000fc600000000ff */
[----:B------:R-:W-:-:S07]  /*2710*/  @!P1 IADD3 R15, PT, PT, R15, 0x40, RZ ;  /* 0x000000400f0f9810 */ /* 0x000fce0007ffe0ff */
.L_x_33:
[----:B------:R-:W-:Y:S01]  /*2720*/  LEA R17, R14, 0xc0800000, 0x17 ;  /* 0xc08000000e117811 */ /* 0x000fe200078eb8ff */
[----:B------:R-:W-:Y:S01]  /*2730*/  BSSY.RECONVERGENT B1, `(.L_x_38) ;  /* 0x0000036000017945 */ /* 0x000fe20003800200 */
[----:B------:R-:W-:Y:S02]  /*2740*/  IADD3 R19, PT, PT, R16, -0x7f, RZ ;  /* 0xffffff8110137810 */ /* 0x000fe40007ffe0ff */
[----:B------:R-:W-:Y:S02]  /*2750*/  IADD3 R28, PT, PT, -R17, R0, RZ ;  /* 0x00000000111c7210 */ /* 0x000fe40007ffe1ff */
[C---:B------:R-:W-:Y:S01]  /*2760*/  IADD3 R14, PT, PT, R19.reuse, 0x7f, -R14 ;  /* 0x0000007f130e7810 */ /* 0x040fe20007ffe80e */
[----:B------:R-:W-:Y:S01]  /*2770*/  IMAD R0, R19, -0x800000, R4 ;  /* 0xff80000013007824 */ /* 0x000fe200078e0204 */
[----:B------:R-:W0:Y:S01]  /*2780*/  MUFU.RCP R18, R28 ;  /* 0x0000001c00127308 */ /* 0x000e220000001000 */
[----:B------:R-:W-:Y:S01]  /*2790*/  FADD.FTZ R17, -R28, -RZ ;  /* 0x800000ff1c117221 */ /* 0x000fe20000010100 */
[----:B------:R-:W-:-:S03]  /*27a0*/  IADD3 R15, PT, PT, R14, R15, RZ ;  /* 0x0000000f0e0f7210 */ /* 0x000fc60007ffe0ff */
[----:B0-----:R-:W-:-:S04]  /*27b0*/  FFMA R23, R18, R17, 1 ;  /* 0x3f80000012177423 */ /* 0x001fc80000000011 */
[----:B------:R-:W-:-:S04]  /*27c0*/  FFMA R23, R18, R23, R18 ;  /* 0x0000001712177223 */ /* 0x000fc80000000012 */
[----:B------:R-:W-:-:S04]  /*27d0*/  FFMA R4, R0, R23, RZ ;  /* 0x0000001700047223 */ /* 0x000fc800000000ff */
[----:B------:R-:W-:-:S04]  /*27e0*/  FFMA R16, R17, R4, R0 ;  /* 0x0000000411107223 */ /* 0x000fc80000000000 */
[----:B------:R-:W-:-:S04]  /*27f0*/  FFMA R16, R23, R16, R4 ;  /* 0x0000001017107223 */ /* 0x000fc80000000004 */
[----:B------:R-:W-:-:S04]  /*2800*/  FFMA R17, R17, R16, R0 ;  /* 0x0000001011117223 */ /* 0x000fc80000000000 */
[----:B------:R-:W-:-:S05]  /*2810*/  FFMA R0, R23, R17, R16 ;  /* 0x0000001117007223 */ /* 0x000fca0000000010 */
[----:B------:R-:W-:-:S04]  /*2820*/  SHF.R.U32.HI R4, RZ, 0x17, R0 ;  /* 0x00000017ff047819 */ /* 0x000fc80000011600 */
[----:B------:R-:W-:-:S04]  /*2830*/  LOP3.LUT R4, R4, 0xff, RZ, 0xc0, !PT ;  /* 0x000000ff04047812 */ /* 0x000fc800078ec0ff */
[----:B------:R-:W-:-:S04]  /*2840*/  IADD3 R4, PT, PT, R4, R15, RZ ;  /* 0x0000000f04047210 */ /* 0x000fc80007ffe0ff */
[----:B------:R-:W-:-:S04]  /*2850*/  IADD3 R14, PT, PT, R4, -0x1, RZ ;  /* 0xffffffff040e7810 */ /* 0x000fc80007ffe0ff */
[----:B------:R-:W-:-:S13]  /*2860*/  ISETP.GE.U32.AND P0, PT, R14, 0xfe, PT ;  /* 0x000000fe0e00780c */ /* 0x000fda0003f06070 */
[----:B------:R-:W-:Y:S05]  /*2870*/  @!P0 BRA `(.L_x_39) ;  /* 0x0000000000808947 */ /* 0x000fea0003800000 */
[----:B------:R-:W-:-:S13]  /*2880*/  ISETP.GT.AND P0, PT, R4, 0xfe, PT ;  /* 0x000000fe0400780c */ /* 0x000fda0003f04270 */
[----:B------:R-:W-:Y:S05]  /*2890*/  @P0 BRA `(.L_x_40) ;  /* 0x00000000006c0947 */ /* 0x000fea0003800000 */
[----:B------:R-:W-:-:S13]  /*28a0*/  ISETP.GE.AND P0, PT, R4, 0x1, PT ;  /* 0x000000010400780c */ /* 0x000fda0003f06270 */
[----:B------:R-:W-:Y:S05]  /*28b0*/  @P0 BRA `(.L_x_41) ;  /* 0x0000000000740947 */ /* 0x000fea0003800000 */
[----:B------:R-:W-:Y:S02]  /*28c0*/  ISETP.GE.AND P0, PT, R4, -0x18, PT ;  /* 0xffffffe80400780c */ /* 0x000fe40003f06270 */
[----:B------:R-:W-:-:S11]  /*28d0*/  LOP3.LUT R0, R0, 0x80000000, RZ, 0xc0, !PT ;  /* 0x8000000000007812 */ /* 0x000fd600078ec0ff */
[----:B------:R-:W-:Y:S05]  /*28e0*/  @!P0 BRA `(.L_x_41) ;  /* 0x0000000000688947 */ /* 0x000fea0003800000 */
[CCC-:B------:R-:W-:Y:S01]  /*28f0*/  FFMA.RZ R14, R23.reuse, R17.reuse, R16.reuse ;  /* 0x00000011170e7223 */ /* 0x1c0fe2000000c010 */
[CCC-:B------:R-:W-:Y:S01]  /*2900*/  FFMA.RP R15, R23.reuse, R17.reuse, R16.reuse ;  /* 0x00000011170f7223 */ /* 0x1c0fe20000008010 */
[----:B------:R-:W-:Y:S01]  /*2910*/  FFMA.RM R18, R23, R17, R16 ;  /* 0x0000001117127223 */ /* 0x000fe20000004010 */
[----:B------:R-:W-:Y:S02]  /*2920*/  IADD3 R16, PT, PT, R4, 0x20, RZ ;  /* 0x0000002004107810 */ /* 0x000fe40007ffe0ff */
[----:B------:R-:W-:Y:S02]  /*2930*/  LOP3.LUT R14, R14, 0x7fffff, RZ, 0xc0, !PT ;  /* 0x007fffff0e0e7812 */ /* 0x000fe400078ec0ff */
[----:B------:R-:W-:Y:S02]  /*2940*/  ISETP.NE.AND P2, PT, R4, RZ, PT ;  /* 0x000000ff0400720c */ /* 0x000fe40003f45270 */
[----:B------:R-:W-:Y:S02]  /*2950*/  LOP3.LUT R17, R14, 0x800000, RZ, 0xfc, !PT ;  /* 0x008000000e117812 */ /* 0x000fe400078efcff */
[----:B------:R-:W-:-:S02]  /*2960*/  ISETP.NE.AND P1, PT, R4, RZ, PT ;  /* 0x000000ff0400720c */ /* 0x000fc40003f25270 */
[----:B------:R-:W-:Y:S02]  /*2970*/  IADD3 R4, PT, PT, -R4, RZ, RZ ;  /* 0x000000ff04047210 */ /* 0x000fe40007ffe1ff */
[----:B------:R-:W-:Y:S02]  /*2980*/  SHF.L.U32 R16, R17, R16, RZ ;  /* 0x0000001011107219 */ /* 0x000fe400000006ff */
[----:B------:R-:W-:Y:S02]  /*2990*/  FSETP.NEU.FTZ.AND P0, PT, R15, R18, PT ;  /* 0x000000120f00720b */ /* 0x000fe40003f1d000 */
[----:B------:R-:W-:Y:S02]  /*29a0*/  SEL R4, R4, RZ, P2 ;  /* 0x000000ff04047207 */ /* 0x000fe40001000000 */
[----:B------:R-:W-:Y:S02]  /*29b0*/  ISETP.NE.AND P1, PT, R16, RZ, P1 ;  /* 0x000000ff1000720c */ /* 0x000fe40000f25270 */
[----:B------:R-:W-:-:S02]  /*29c0*/  SHF.R.U32.HI R17, RZ, R4, R17 ;  /* 0x00000004ff117219 */ /* 0x000fc40000011611 */
[----:B------:R-:W-:Y:S02]  /*29d0*/  PLOP3.LUT P0, PT, P0, P1, PT, 0xf8, 0x8f ;  /* 0x00000000008f781c */ /* 0x000fe40000703f70 */
[----:B------:R-:W-:Y:S02]  /*29e0*/  SHF.R.U32.HI R14, RZ, 0x1, R17 ;  /* 0x00000001ff0e7819 */ /* 0x000fe40000011611 */
[----:B------:R-:W-:-:S04]  /*29f0*/  SEL R15, RZ, 0x1, !P0 ;  /* 0x00000001ff0f7807 */ /* 0x000fc80004000000 */
[----:B------:R-:W-:-:S04]  /*2a00*/  LOP3.LUT R4, R15, 0x1, R14, 0xf8, !PT ;  /* 0x000000010f047812 */ /* 0x000fc800078ef80e */
[----:B------:R-:W-:-:S04]  /*2a10*/  LOP3.LUT R17, R4, R17, RZ, 0xc0, !PT ;  /* 0x0000001104117212 */ /* 0x000fc800078ec0ff */
[----:B------:R-:W-:-:S04]  /*2a20*/  IADD3 R17, PT, PT, R14, R17, RZ ;  /* 0x000000110e117210 */ /* 0x000fc80007ffe0ff */
[----:B------:R-:W-:Y:S01]  /*2a30*/  LOP3.LUT R0, R17, R0, RZ, 0xfc, !PT ;  /* 0x0000000011007212 */ /* 0x000fe200078efcff */
[----:B------:R-:W-:Y:S06]  /*2a40*/  BRA `(.L_x_41) ;  /* 0x0000000000107947 */ /* 0x000fec0003800000 */
.L_x_40:
[----:B------:R-:W-:-:S04]  /*2a50*/  LOP3.LUT R0, R0, 0x80000000, RZ, 0xc0, !PT ;  /* 0x8000000000007812 */ /* 0x000fc800078ec0ff */
[----:B------:R-:W-:Y:S01]  /*2a60*/  LOP3.LUT R0, R0, 0x7f800000, RZ, 0xfc, !PT ;  /* 0x7f80000000007812 */ /* 0x000fe200078efcff */
[----:B------:R-:W-:Y:S06]  /*2a70*/  BRA `(.L_x_41) ;  /* 0x0000000000047947 */ /* 0x000fec0003800000 */
.L_x_39:
[----:B------:R-:W-:-:S07]  /*2a80*/  LEA R0, R15, R0, 0x17 ;  /* 0x000000000f007211 */ /* 0x000fce00078eb8ff */
.L_x_41:
[----:B------:R-:W-:Y:S05]  /*2a90*/  BSYNC.RECONVERGENT B1 ;  /* 0x0000000000017941 */ /* 0x000fea0003800200 */
.L_x_38:
[----:B------:R-:W-:Y:S05]  /*2aa0*/  BRA `(.L_x_42) ;  /* 0x0000000000207947 */ /* 0x000fea0003800000 */
.L_x_37:
[----:B------:R-:W-:-:S04]  /*2ab0*/  LOP3.LUT R0, R0, 0x80000000, R4, 0x48, !PT ;  /* 0x8000000000007812 */ /* 0x000fc800078e4804 */
[----:B------:R-:W-:Y:S01]  /*2ac0*/  LOP3.LUT R0, R0, 0x7f800000, RZ, 0xfc, !PT ;  /* 0x7f80000000007812 */ /* 0x000fe200078efcff */
[----:B------:R-:W-:Y:S06]  /*2ad0*/  BRA `(.L_x_42) ;  /* 0x0000000000147947 */ /* 0x000fec0003800000 */
.L_x_36:
[----:B------:R-:W-:Y:S01]  /*2ae0*/  LOP3.LUT R0, R0, 0x80000000, R4, 0x48, !PT ;  /* 0x8000000000007812 */ /* 0x000fe200078e4804 */
[----:B------:R-:W-:Y:S06]  /*2af0*/  BRA `(.L_x_42) ;  /* 0x00000000000c7947 */ /* 0x000fec0003800000 */
.L_x_35:
[----:B------:R-:W0:Y:S01]  /*2b00*/  MUFU.RSQ R0, -QNAN ;  /* 0xffc0000000007908 */ /* 0x000e220000001400 */
[----:B------:R-:W-:Y:S05]  /*2b10*/  BRA `(.L_x_42) ;  /* 0x0000000000047947 */ /* 0x000fea0003800000 */
.L_x_34:
[----:B------:R-:W-:-:S07]  /*2b20*/  FADD.FTZ R0, R4, R0 ;  /* 0x0000000004007221 */ /* 0x000fce0000010000 */
.L_x_42:
[----:B------:R-:W-:Y:S05]  /*2b30*/  BSYNC.RECONVERGENT B0 ;  /* 0x0000000000007941 */ /* 0x000fea0003800200 */
.L_x_32:
[----:B------:R-:W-:Y:S01]  /*2b40*/  HFMA2 R15, -RZ, RZ, 0, 0 ;  /* 0x00000000ff0f7431 */ /* 0x000fe200000001ff */
[----:B------:R-:W-:-:S04]  /*2b50*/  MOV R14, R8 ;  /* 0x00000008000e7202 */ /* 0x000fc80000000f00 */
[----:B0-----:R-:W-:Y:S05]  /*2b60*/  RET.REL.NODEC R14 `(_Z23computeLogRatioVariancePfS_ii) ;  /* 0xffffffd40e247950 */ /* 0x001fea0003c3ffff */
.L_x_43:
[----:B------:R-:W-:-:S00]  /*2b70*/  BRA `(.L_x_43) ;  /* 0xfffffffc00fc7947 */ /* 0x000fc0000383ffff */
[----:B------:R-:W-:-:S00]  /*2b80*/  NOP ;  /* 0x0000000000007918 */ /* 0x000fc00000000000 */
[----:B------:R-:W-:-:S00]  /*2b90*/  NOP ;  /* 0x0000000000007918 */ /* 0x000fc00000000000 */
[----:B------:R-:W-:-:S00]  /*2ba0*/  NOP ;  /* 0x0000000000007918 */ /* 0x000fc00000000000 */
[----:B------:R-:W-:-:S00]  /*2bb0*/  NOP ;  /* 0x0000000000007918 */ /* 0x000fc00000000000 */
[----:B------:R-:W-:-:S00]  /*2bc0*/  NOP ;  /* 0x0000000000007918 */ /* 0x000fc00000000000 */
[----:B------:R-:W-:-:S00]  /*2bd0*/  NOP ;  /* 0x0000000000007918 */ /* 0x000fc00000000000 */
[----:B------:R-:W-:-:S00]  /*2be0*/  NOP ;  /* 0x0000000000007918 */ /* 0x000fc00000000000 */
[----:B------:R-:W-:-:S00]  /*2bf0*/  NOP ;  /* 0x0000000000007918 */ /* 0x000fc00000000000 */
.L_x_44:


//--------------------- .nv.shared.reserved.0     --------------------------
	.section	.nv.shared.reserved.0,"aw",@nobits
	.weak		__nv_reservedSMEM_offset_0_alias
	.size		__nv_reservedSMEM_offset_0_alias, 0, 64
	.other		__nv_reservedSMEM_offset_0_alias,@"STO_CUDA_RESERVED_SHARED STV_DEFAULT"
__nv_reservedSMEM_offset_0_alias:
	.zero		0
	.zero		64


//--------------------- .nv.constant0._Z23computeLogRatioVariancePfS_ii --------------------------
	.section	.nv.constant0._Z23computeLogRatioVariancePfS_ii,"a",@progbits
	.sectionflags	@""
	.align	4
.nv.constant0._Z23computeLogRatioVariancePfS_ii:
	.zero		920


//--------------------- SYMBOLS --------------------------

	.type		.nv.reservedSmem.offset0,@object
	.size		.nv.reservedSmem.offset0,0x4
